	.target	sm_100a

	.elftype	@"ET_EXEC"


//--------------------- .note.nv.tkinfo           --------------------------
	.section	.note.nv.tkinfo,"",@"SHT_NOTE"
	.sectionflags	@"SHF_NOTE_NV_TKINFO"
	.tkinfo
        /*0018*/ 	.word	0x00000002
        /*0030*/ 	.string	""
        /*0030*/ 	.string	"ptxas"
        /*0030*/ 	.string	"Cuda compilation tools, release 13.0, V13.0.88"
        /*0030*/ 	.string	"Build cuda_13.0.r13.0/compiler.36424714_0"
        /*0030*/ 	.string	"-arch sm_100a -m 64 "



//--------------------- .note.nv.cuinfo           --------------------------
	.section	.note.nv.cuinfo,"",@"SHT_NOTE"
	.sectionflags	@"SHF_NOTE_NV_CUINFO"
        /*0018*/ 	.short	0x0002
        /*001a*/ 	.short	0x0064
        /*001c*/ 	.short	0x0082
	.zero		2


//--------------------- .nv.info                  --------------------------
	.section	.nv.info,"",@"SHT_CUDA_INFO"
	.align	4


	//----- nvinfo : EIATTR_REGCOUNT
	.align		4
        /*0000*/ 	.byte	0x04, 0x2f
        /*0002*/ 	.short	(.L_19 - .L_18)
	.align		4
.L_18:
        /*0004*/ 	.word	index@(_ZN7cutlass13device_kernelINS_4gemm6kernel13GemmUniversalIN4cute5tupleIJiiiiEEENS1_10collective13CollectiveMmaINS1_35MainloopSm100TmaUmmaWarpSpecializedILi45ELi2ELi4ENS5_IJNS4_1CILi2EEENSA_ILi1EEESC_EEEEENS5_IJNSA_ILi64EEENSA_ILi80EEENSA_ILi16EEEEEENS_6half_tENS5_IJlSC_lEEESJ_SK_NS4_8TiledMMAINS4_8MMA_AtomIJNS4_20SM100_MMA_F16BF16_SSISJ_SJ_fLi64ELi80ELNS4_4UMMA5MajorE0ELSP_0ELNSO_7ScaleInE0ELSQ_0EEEEEENS4_6LayoutINS5_IJSC_SC_SC_EEENS5_IJNSA_ILi0EEESV_SV_EEEEENS5_IJNS4_10UnderscoreESY_SY_EEEEENS4_13SM90_TMA_LOADENS4_14ComposedLayoutINS4_7SwizzleILi1ELi4ELi3EEENS4_18smem_ptr_flag_bitsILi16EEENST_INS5_IJNSA_ILi8EEESH_EEENS5_IJSH_SC_EEEEEEEvNS4_8identityENS4_23SM90_TMA_LOAD_MULTICASTES1B_vS1C_EENS_8epilogue10collective18CollectiveEpilogueINS1F_23Sm100TmaWarpSpecializedILi2ELi1ELi40ELb1ELb0EEEJSI_NS5_IJNST_ISF_SC_EENST_ISG_SC_EEEEESJ_SK_SJ_SK_NS1F_6fusion15FusionCallbacksIS1J_NS1N_17LinearCombinationISJ_fSJ_fLNS_15FloatRoundStyleE2EEESI_S1M_JEEENS4_5SM1004TMEM4LOAD26SM100_TMEM_LOAD_16dp256b2xES11_S1B_NS4_17SM75_U32x4_LDSM_NENS4_14SM90_TMA_STOREES1B_NS4_17SM90_U32x4_STSM_NENS4_39AutoVectorizingCopyWithAssumedAlignmentILi128EEEEEEvvEEEEvNT_6ParamsE)
        /*0008*/ 	.word	0x0000006c


	//----- nvinfo : EIATTR_FRAME_SIZE
	.align		4
.L_19:
        /*000c*/ 	.byte	0x04, 0x11
        /*000e*/ 	.short	(.L_21 - .L_20)
	.align		4
.L_20:
        /*0010*/ 	.word	index@($__internal_2_$__cuda_sm10x_tcgen05_guardrail_trap_unallocated_columns_being_dealloced)
        /*0014*/ 	.word	0x00000000


	//----- nvinfo : EIATTR_FRAME_SIZE
	.align		4
.L_21:
        /*0018*/ 	.byte	0x04, 0x11
        /*001a*/ 	.short	(.L_23 - .L_22)
	.align		4
.L_22:
        /*001c*/ 	.word	index@($__internal_1_$__cuda_sm10x_tcgen05_guardrail_trap_phase_invalid_during_alloc)
        /*0020*/ 	.word	0x00000000


	//----- nvinfo : EIATTR_FRAME_SIZE
	.align		4
.L_23:
        /*0024*/ 	.byte	0x04, 0x11
        /*0026*/ 	.short	(.L_25 - .L_24)
	.align		4
.L_24:
        /*0028*/ 	.word	index@($__internal_0_$__cuda_sm10x_tcgen05_guardrail_trap_col_being_dealloced_not_returned_by_alloc)
        /*002c*/ 	.word	0x00000000


	//----- nvinfo : EIATTR_FRAME_SIZE
	.align		4
.L_25:
        /*0030*/ 	.byte	0x04, 0x11
        /*0032*/ 	.short	(.L_27 - .L_26)
	.align		4
.L_26:
        /*0034*/ 	.word	index@(_ZN7cutlass13device_kernelINS_4gemm6kernel13GemmUniversalIN4cute5tupleIJiiiiEEENS1_10collective13CollectiveMmaINS1_35MainloopSm100TmaUmmaWarpSpecializedILi45ELi2ELi4ENS5_IJNS4_1CILi2EEENSA_ILi1EEESC_EEEEENS5_IJNSA_ILi64EEENSA_ILi80EEENSA_ILi16EEEEEENS_6half_tENS5_IJlSC_lEEESJ_SK_NS4_8TiledMMAINS4_8MMA_AtomIJNS4_20SM100_MMA_F16BF16_SSISJ_SJ_fLi64ELi80ELNS4_4UMMA5MajorE0ELSP_0ELNSO_7ScaleInE0ELSQ_0EEEEEENS4_6LayoutINS5_IJSC_SC_SC_EEENS5_IJNSA_ILi0EEESV_SV_EEEEENS5_IJNS4_10UnderscoreESY_SY_EEEEENS4_13SM90_TMA_LOADENS4_14ComposedLayoutINS4_7SwizzleILi1ELi4ELi3EEENS4_18smem_ptr_flag_bitsILi16EEENST_INS5_IJNSA_ILi8EEESH_EEENS5_IJSH_SC_EEEEEEEvNS4_8identityENS4_23SM90_TMA_LOAD_MULTICASTES1B_vS1C_EENS_8epilogue10collective18CollectiveEpilogueINS1F_23Sm100TmaWarpSpecializedILi2ELi1ELi40ELb1ELb0EEEJSI_NS5_IJNST_ISF_SC_EENST_ISG_SC_EEEEESJ_SK_SJ_SK_NS1F_6fusion15FusionCallbacksIS1J_NS1N_17LinearCombinationISJ_fSJ_fLNS_15FloatRoundStyleE2EEESI_S1M_JEEENS4_5SM1004TMEM4LOAD26SM100_TMEM_LOAD_16dp256b2xES11_S1B_NS4_17SM75_U32x4_LDSM_NENS4_14SM90_TMA_STOREES1B_NS4_17SM90_U32x4_STSM_NENS4_39AutoVectorizingCopyWithAssumedAlignmentILi128EEEEEEvvEEEEvNT_6ParamsE)
        /*0038*/ 	.word	0x00000000


	//----- nvinfo : EIATTR_MIN_STACK_SIZE
	.align		4
.L_27:
        /*003c*/ 	.byte	0x04, 0x12
        /*003e*/ 	.short	(.L_29 - .L_28)
	.align		4
.L_28:
        /*0040*/ 	.word	index@(_ZN7cutlass13device_kernelINS_4gemm6kernel13GemmUniversalIN4cute5tupleIJiiiiEEENS1_10collective13CollectiveMmaINS1_35MainloopSm100TmaUmmaWarpSpecializedILi45ELi2ELi4ENS5_IJNS4_1CILi2EEENSA_ILi1EEESC_EEEEENS5_IJNSA_ILi64EEENSA_ILi80EEENSA_ILi16EEEEEENS_6half_tENS5_IJlSC_lEEESJ_SK_NS4_8TiledMMAINS4_8MMA_AtomIJNS4_20SM100_MMA_F16BF16_SSISJ_SJ_fLi64ELi80ELNS4_4UMMA5MajorE0ELSP_0ELNSO_7ScaleInE0ELSQ_0EEEEEENS4_6LayoutINS5_IJSC_SC_SC_EEENS5_IJNSA_ILi0EEESV_SV_EEEEENS5_IJNS4_10UnderscoreESY_SY_EEEEENS4_13SM90_TMA_LOADENS4_14ComposedLayoutINS4_7SwizzleILi1ELi4ELi3EEENS4_18smem_ptr_flag_bitsILi16EEENST_INS5_IJNSA_ILi8EEESH_EEENS5_IJSH_SC_EEEEEEEvNS4_8identityENS4_23SM90_TMA_LOAD_MULTICASTES1B_vS1C_EENS_8epilogue10collective18CollectiveEpilogueINS1F_23Sm100TmaWarpSpecializedILi2ELi1ELi40ELb1ELb0EEEJSI_NS5_IJNST_ISF_SC_EENST_ISG_SC_EEEEESJ_SK_SJ_SK_NS1F_6fusion15FusionCallbacksIS1J_NS1N_17LinearCombinationISJ_fSJ_fLNS_15FloatRoundStyleE2EEESI_S1M_JEEENS4_5SM1004TMEM4LOAD26SM100_TMEM_LOAD_16dp256b2xES11_S1B_NS4_17SM75_U32x4_LDSM_NENS4_14SM90_TMA_STOREES1B_NS4_17SM90_U32x4_STSM_NENS4_39AutoVectorizingCopyWithAssumedAlignmentILi128EEEEEEvvEEEEvNT_6ParamsE)
        /*0044*/ 	.word	0x00000000
.L_29:


//--------------------- .nv.compat                --------------------------
	.section	.nv.compat,"",@"SHT_CUDA_COMPAT_INFO"
	.align	4
        /*0000*/ 	.byte	0x02, 0x09, 0x01, 0x00, 0x02, 0x02, 0x02, 0x00, 0x02, 0x05, 0x05, 0x00, 0x03, 0x07, 0x01, 0x01
        /*0010*/ 	.byte	0x02, 0x03, 0x01, 0x00, 0x02, 0x06, 0x01, 0x00, 0x04, 0x0b, 0x08, 0x00, 0x09, 0x00, 0x00, 0x00
        /*0020*/ 	.byte	0x00, 0x00, 0x00, 0x00


//--------------------- .nv.info._ZN7cutlass13device_kernelINS_4gemm6kernel13GemmUniversalIN4cute5tupleIJiiiiEEENS1_10collective13CollectiveMmaINS1_35MainloopSm100TmaUmmaWarpSpecializedILi45ELi2ELi4ENS5_IJNS4_1CILi2EEENSA_ILi1EEESC_EEEEENS5_IJNSA_ILi64EEENSA_ILi80EEENSA_ILi16EEEEEENS_6half_tENS5_IJlSC_lEEESJ_SK_NS4_8TiledMMAINS4_8MMA_AtomIJNS4_20SM100_MMA_F16BF16_SSISJ_SJ_fLi64ELi80ELNS4_4UMMA5MajorE0ELSP_0ELNSO_7ScaleInE0ELSQ_0EEEEEENS4_6LayoutINS5_IJSC_SC_SC_EEENS5_IJNSA_ILi0EEESV_SV_EEEEENS5_IJNS4_10UnderscoreESY_SY_EEEEENS4_13SM90_TMA_LOADENS4_14ComposedLayoutINS4_7SwizzleILi1ELi4ELi3EEENS4_18smem_ptr_flag_bitsILi16EEENST_INS5_IJNSA_ILi8EEESH_EEENS5_IJSH_SC_EEEEEEEvNS4_8identityENS4_23SM90_TMA_LOAD_MULTICASTES1B_vS1C_EENS_8epilogue10collective18CollectiveEpilogueINS1F_23Sm100TmaWarpSpecializedILi2ELi1ELi40ELb1ELb0EEEJSI_NS5_IJNST_ISF_SC_EENST_ISG_SC_EEEEESJ_SK_SJ_SK_NS1F_6fusion15FusionCallbacksIS1J_NS1N_17LinearCombinationISJ_fSJ_fLNS_15FloatRoundStyleE2EEESI_S1M_JEEENS4_5SM1004TMEM4LOAD26SM100_TMEM_LOAD_16dp256b2xES11_S1B_NS4_17SM75_U32x4_LDSM_NENS4_14SM90_TMA_STOREES1B_NS4_17SM90_U32x4_STSM_NENS4_39AutoVectorizingCopyWithAssumedAlignmentILi128EEEEEEvvEEEEvNT_6ParamsE --------------------------
	.section	.nv.info._ZN7cutlass13device_kernelINS_4gemm6kernel13GemmUniversalIN4cute5tupleIJiiiiEEENS1_10collective13CollectiveMmaINS1_35MainloopSm100TmaUmmaWarpSpecializedILi45ELi2ELi4ENS5_IJNS4_1CILi2EEENSA_ILi1EEESC_EEEEENS5_IJNSA_ILi64EEENSA_ILi80EEENSA_ILi16EEEEEENS_6half_tENS5_IJlSC_lEEESJ_SK_NS4_8TiledMMAINS4_8MMA_AtomIJNS4_20SM100_MMA_F16BF16_SSISJ_SJ_fLi64ELi80ELNS4_4UMMA5MajorE0ELSP_0ELNSO_7ScaleInE0ELSQ_0EEEEEENS4_6LayoutINS5_IJSC_SC_SC_EEENS5_IJNSA_ILi0EEESV_SV_EEEEENS5_IJNS4_10UnderscoreESY_SY_EEEEENS4_13SM90_TMA_LOADENS4_14ComposedLayoutINS4_7SwizzleILi1ELi4ELi3EEENS4_18smem_ptr_flag_bitsILi16EEENST_INS5_IJNSA_ILi8EEESH_EEENS5_IJSH_SC_EEEEEEEvNS4_8identityENS4_23SM90_TMA_LOAD_MULTICASTES1B_vS1C_EENS_8epilogue10collective18CollectiveEpilogueINS1F_23Sm100TmaWarpSpecializedILi2ELi1ELi40ELb1ELb0EEEJSI_NS5_IJNST_ISF_SC_EENST_ISG_SC_EEEEESJ_SK_SJ_SK_NS1F_6fusion15FusionCallbacksIS1J_NS1N_17LinearCombinationISJ_fSJ_fLNS_15FloatRoundStyleE2EEESI_S1M_JEEENS4_5SM1004TMEM4LOAD26SM100_TMEM_LOAD_16dp256b2xES11_S1B_NS4_17SM75_U32x4_LDSM_NENS4_14SM90_TMA_STOREES1B_NS4_17SM90_U32x4_STSM_NENS4_39AutoVectorizingCopyWithAssumedAlignmentILi128EEEEEEvvEEEEvNT_6ParamsE,"",@"SHT_CUDA_INFO"
	.sectionflags	@""
	.align	4


	//----- nvinfo : EIATTR_CUDA_API_VERSION
	.align		4
        /*0000*/ 	.byte	0x04, 0x37
        /*0002*/ 	.short	(.L_31 - .L_30)
.L_30:
        /*0004*/ 	.word	0x00000082


	//----- nvinfo : EIATTR_KPARAM_INFO
	.align		4
.L_31:
        /*0008*/ 	.byte	0x04, 0x17
        /*000a*/ 	.short	(.L_33 - .L_32)
.L_32:
        /*000c*/ 	.word	0x00000000
        /*0010*/ 	.short	0x0000
        /*0012*/ 	.short	0x0000
        /*0014*/ 	.byte	0x00, 0xf0, 0x01, 0x20


	//----- nvinfo : EIATTR_AT_ENTRY_FRAGMENTS
	.align		4
.L_33:
        /*0018*/ 	.byte	0x04, 0x4f
        /*001a*/ 	.short	(.L_35 - .L_34)


	//   ....[0]....
.L_34:
        /*001c*/ 	.word	0x00000006


	//----- nvinfo : EIATTR_RESERVED_SMEM_USED
	.align		4
.L_35:
        /*0020*/ 	.byte	0x01, 0x41
	.zero		2


	//----- nvinfo : EIATTR_SPARSE_MMA_MASK
	.align		4
        /*0024*/ 	.byte	0x03, 0x50
        /*0026*/ 	.short	0x0000


	//----- nvinfo : EIATTR_TCGEN05_1CTA_USED
	.align		4
        /*0028*/ 	.byte	0x01, 0x51
	.zero		2


	//----- nvinfo : EIATTR_MAXREG_COUNT
	.align		4
        /*002c*/ 	.byte	0x03, 0x1b
        /*002e*/ 	.short	0x00ff


	//----- nvinfo : EIATTR_NUM_BARRIERS
	.align		4
        /*0030*/ 	.byte	0x02, 0x4c
        /*0032*/ 	.byte	0x07
	.zero		1


	//----- nvinfo : EIATTR_EXTERNS
	.align		4
        /*0034*/ 	.byte	0x04, 0x0f
        /*0036*/ 	.short	(.L_37 - .L_36)


	//   ....[0]....
	.align		4
.L_36:
        /*0038*/ 	.word	index@(__assertfail)


	//----- nvinfo : EIATTR_MERCURY_ISA_VERSION
	.align		4
.L_37:
        /*003c*/ 	.byte	0x03, 0x5f
        /*003e*/ 	.short	0x0101


	//----- nvinfo : EIATTR_INT_WARP_WIDE_INSTR_OFFSETS
	.align		4
        /*0040*/ 	.byte	0x04, 0x31
        /*0042*/ 	.short	(.L_39 - .L_38)


	//   ....[0]....
.L_38:
        /*0044*/ 	.word	0x00005750


	//   ....[1]....
        /*0048*/ 	.word	0x00005780


	//   ....[2]....
        /*004c*/ 	.word	0x000057a0


	//   ....[3]....
        /*0050*/ 	.word	0x000063b0


	//   ....[4]....
        /*0054*/ 	.word	0x000063c0


	//   ....[5]....
        /*0058*/ 	.word	0x00006580


	//   ....[6]....
        /*005c*/ 	.word	0x000065a0


	//   ....[7]....
        /*0060*/ 	.word	0x00006600


	//   ....[8]....
        /*0064*/ 	.word	0x00006660


	//----- nvinfo : EIATTR_COOP_GROUP_MASK_REGIDS
	.align		4
.L_39:
        /*0068*/ 	.byte	0x04, 0x29
        /*006a*/ 	.short	(.L_41 - .L_40)


	//   ....[0]....
.L_40:
        /*006c*/ 	.word	0xffffffff


	//   ....[1]....
        /*0070*/ 	.word	0xffffffff


	//   ....[2]....
        /*0074*/ 	.word	0xffffffff


	//   ....[3]....
        /*0078*/ 	.word	0xffffffff


	//   ....[4]....
        /*007c*/ 	.word	0xffffffff


	//   ....[5]....
        /*0080*/ 	.word	0xffffffff


	//   ....[6]....
        /*0084*/ 	.word	0xffffffff


	//   ....[7]....
        /*0088*/ 	.word	0xffffffff


	//   ....[8]....
        /*008c*/ 	.word	0xffffffff


	//   ....[9]....
        /*0090*/ 	.word	0xffffffff


	//   ....[10]....
        /*0094*/ 	.word	0xffffffff


	//   ....[11]....
        /*0098*/ 	.word	0xffffffff


	//   ....[12]....
        /*009c*/ 	.word	0xffffffff


	//   ....[13]....
        /*00a0*/ 	.word	0xffffffff


	//----- nvinfo : EIATTR_COOP_GROUP_INSTR_OFFSETS
	.align		4
.L_41:
        /*00a4*/ 	.byte	0x04, 0x28
        /*00a6*/ 	.short	(.L_43 - .L_42)


	//   ....[0]....
.L_42:
        /*00a8*/ 	.word	0x00000080


	//   ....[1]....
        /*00ac*/ 	.word	0x000004e0


	//   ....[2]....
        /*00b0*/ 	.word	0x00000bc0


	//   ....[3]....
        /*00b4*/ 	.word	0x00000d20


	//   ....[4]....
        /*00b8*/ 	.word	0x00000e20


	//   ....[5]....
        /*00bc*/ 	.word	0x00000f90


	//   ....[6]....
        /*00c0*/ 	.word	0x00001130


	//   ....[7]....
        /*00c4*/ 	.word	0x000012f0


	//   ....[8]....
        /*00c8*/ 	.word	0x000024f0


	//   ....[9]....
        /*00cc*/ 	.word	0x00004aa0


	//   ....[10]....
        /*00d0*/ 	.word	0x00004cb0


	//   ....[11]....
        /*00d4*/ 	.word	0x00004ce0


	//   ....[12]....
        /*00d8*/ 	.word	0x00005630


	//   ....[13]....
        /*00dc*/ 	.word	0x00005860


	//----- nvinfo : EIATTR_VRC_CTA_INIT_COUNT
	.align		4
.L_43:
        /*00e0*/ 	.byte	0x02, 0x4a
        /*00e2*/ 	.byte	0x80
	.zero		1


	//----- nvinfo : EIATTR_SYSCALL_OFFSETS
	.align		4
        /*00e4*/ 	.byte	0x04, 0x46
        /*00e6*/ 	.short	(.L_45 - .L_44)


	//   ....[0]....
.L_44:
        /*00e8*/ 	.word	0x000071f0


	//   ....[1]....
        /*00ec*/ 	.word	0x000072e0


	//   ....[2]....
        /*00f0*/ 	.word	0x00007b00


	//   ....[3]....
        /*00f4*/ 	.word	0x00007c70


	//   ....[4]....
        /*00f8*/ 	.word	0x00007de0


	//   ....[5]....
        /*00fc*/ 	.word	0x00007f50


	//   ....[6]....
        /*0100*/ 	.word	0x000080c0


	//----- nvinfo : EIATTR_MBARRIER_INSTR_OFFSETS
	.align		4
.L_45:
        /*0104*/ 	.byte	0x04, 0x39
        /*0106*/ 	.short	(.L_47 - .L_46)


	//   ....[0]....
.L_46:
        /*0108*/ 	.word	0x00000600
        /*010c*/ 	.word	0x000000ff
        /*0110*/ 	.word	0x00000000
        /*0114*/ 	.short	0x0100
        /*0116*/ 	.byte	0x04
	.zero		1


	//   ....[1]....
        /*0118*/ 	.word	0x00000610
        /*011c*/ 	.word	0x000000ff
        /*0120*/ 	.word	0x00000168
        /*0124*/ 	.short	0x0100
        /*0126*/ 	.byte	0x04
	.zero		1


	//   ....[2]....
        /*0128*/ 	.word	0x00000620
        /*012c*/ 	.word	0x000000ff
        /*0130*/ 	.word	0x00000008
        /*0134*/ 	.short	0x0100
        /*0136*/ 	.byte	0x04
	.zero		1


	//   ....[3]....
        /*0138*/ 	.word	0x00000630
        /*013c*/ 	.word	0x000000ff
        /*0140*/ 	.word	0x00000170
        /*0144*/ 	.short	0x0100
        /*0146*/ 	.byte	0x04
	.zero		1


	//   ....[4]....
        /*0148*/ 	.word	0x00000640
        /*014c*/ 	.word	0x000000ff
        /*0150*/ 	.word	0x00000010
        /*0154*/ 	.short	0x0100
        /*0156*/ 	.byte	0x04
	.zero		1


	//   ....[5]....
        /*0158*/ 	.word	0x00000650
        /*015c*/ 	.word	0x000000ff
        /*0160*/ 	.word	0x00000178
        /*0164*/ 	.short	0x0100
        /*0166*/ 	.byte	0x04
	.zero		1


	//   ....[6]....
        /*0168*/ 	.word	0x00000660
        /*016c*/ 	.word	0x000000ff
        /*0170*/ 	.word	0x00000018
        /*0174*/ 	.short	0x0100
        /*0176*/ 	.byte	0x04
	.zero		1


	//   ....[7]....
        /*0178*/ 	.word	0x00000670
        /*017c*/ 	.word	0x000000ff
        /*0180*/ 	.word	0x00000180
        /*0184*/ 	.short	0x0100
        /*0186*/ 	.byte	0x04
	.zero		1


	//   ....[8]....
        /*0188*/ 	.word	0x00000680
        /*018c*/ 	.word	0x000000ff
        /*0190*/ 	.word	0x00000020
        /*0194*/ 	.short	0x0100
        /*0196*/ 	.byte	0x04
	.zero		1


	//   ....[9]....
        /*0198*/ 	.word	0x00000690
        /*019c*/ 	.word	0x000000ff
        /*01a0*/ 	.word	0x00000188
        /*01a4*/ 	.short	0x0100
        /*01a6*/ 	.byte	0x04
	.zero		1


	//   ....[10]....
        /*01a8*/ 	.word	0x000006a0
        /*01ac*/ 	.word	0x000000ff
        /*01b0*/ 	.word	0x00000028
        /*01b4*/ 	.short	0x0100
        /*01b6*/ 	.byte	0x04
	.zero		1


	//   ....[11]....
        /*01b8*/ 	.word	0x000006b0
        /*01bc*/ 	.word	0x000000ff
        /*01c0*/ 	.word	0x00000190
        /*01c4*/ 	.short	0x0100
        /*01c6*/ 	.byte	0x04
	.zero		1


	//   ....[12]....
        /*01c8*/ 	.word	0x000006c0
        /*01cc*/ 	.word	0x000000ff
        /*01d0*/ 	.word	0x00000030
        /*01d4*/ 	.short	0x0100
        /*01d6*/ 	.byte	0x04
	.zero		1


	//   ....[13]....
        /*01d8*/ 	.word	0x000006d0
        /*01dc*/ 	.word	0x000000ff
        /*01e0*/ 	.word	0x00000198
        /*01e4*/ 	.short	0x0100
        /*01e6*/ 	.byte	0x04
	.zero		1


	//   ....[14]....
        /*01e8*/ 	.word	0x000006e0
        /*01ec*/ 	.word	0x000000ff
        /*01f0*/ 	.word	0x00000038
        /*01f4*/ 	.short	0x0100
        /*01f6*/ 	.byte	0x04
	.zero		1


	//   ....[15]....
        /*01f8*/ 	.word	0x000006f0
        /*01fc*/ 	.word	0x000000ff
        /*0200*/ 	.word	0x000001a0
        /*0204*/ 	.short	0x0100
        /*0206*/ 	.byte	0x04
	.zero		1


	//   ....[16]....
        /*0208*/ 	.word	0x00000700
        /*020c*/ 	.word	0x000000ff
        /*0210*/ 	.word	0x00000040
        /*0214*/ 	.short	0x0100
        /*0216*/ 	.byte	0x04
	.zero		1


	//   ....[17]....
        /*0218*/ 	.word	0x00000710
        /*021c*/ 	.word	0x000000ff
        /*0220*/ 	.word	0x000001a8
        /*0224*/ 	.short	0x0100
        /*0226*/ 	.byte	0x04
	.zero		1


	//   ....[18]....
        /*0228*/ 	.word	0x00000720
        /*022c*/ 	.word	0x000000ff
        /*0230*/ 	.word	0x00000048
        /*0234*/ 	.short	0x0100
        /*0236*/ 	.byte	0x04
	.zero		1


	//   ....[19]....
        /*0238*/ 	.word	0x00000730
        /*023c*/ 	.word	0x000000ff
        /*0240*/ 	.word	0x000001b0
        /*0244*/ 	.short	0x0100
        /*0246*/ 	.byte	0x04
	.zero		1


	//   ....[20]....
        /*0248*/ 	.word	0x00000740
        /*024c*/ 	.word	0x000000ff
        /*0250*/ 	.word	0x00000050
        /*0254*/ 	.short	0x0100
        /*0256*/ 	.byte	0x04
	.zero		1


	//   ....[21]....
        /*0258*/ 	.word	0x00000750
        /*025c*/ 	.word	0x000000ff
        /*0260*/ 	.word	0x000001b8
        /*0264*/ 	.short	0x0100
        /*0266*/ 	.byte	0x04
	.zero		1


	//   ....[22]....
        /*0268*/ 	.word	0x00000760
        /*026c*/ 	.word	0x000000ff
        /*0270*/ 	.word	0x00000058
        /*0274*/ 	.short	0x0100
        /*0276*/ 	.byte	0x04
	.zero		1


	//   ....[23]....
        /*0278*/ 	.word	0x00000770
        /*027c*/ 	.word	0x000000ff
        /*0280*/ 	.word	0x000001c0
        /*0284*/ 	.short	0x0100
        /*0286*/ 	.byte	0x04
	.zero		1


	//   ....[24]....
        /*0288*/ 	.word	0x00000780
        /*028c*/ 	.word	0x000000ff
        /*0290*/ 	.word	0x00000060
        /*0294*/ 	.short	0x0100
        /*0296*/ 	.byte	0x04
	.zero		1


	//   ....[25]....
        /*0298*/ 	.word	0x00000790
        /*029c*/ 	.word	0x000000ff
        /*02a0*/ 	.word	0x000001c8
        /*02a4*/ 	.short	0x0100
        /*02a6*/ 	.byte	0x04
	.zero		1


	//   ....[26]....
        /*02a8*/ 	.word	0x000007a0
        /*02ac*/ 	.word	0x000000ff
        /*02b0*/ 	.word	0x00000068
        /*02b4*/ 	.short	0x0100
        /*02b6*/ 	.byte	0x04
	.zero		1


	//   ....[27]....
        /*02b8*/ 	.word	0x000007b0
        /*02bc*/ 	.word	0x000000ff
        /*02c0*/ 	.word	0x000001d0
        /*02c4*/ 	.short	0x0100
        /*02c6*/ 	.byte	0x04
	.zero		1


	//   ....[28]....
        /*02c8*/ 	.word	0x000007c0
        /*02cc*/ 	.word	0x000000ff
        /*02d0*/ 	.word	0x00000070
        /*02d4*/ 	.short	0x0100
        /*02d6*/ 	.byte	0x04
	.zero		1


	//   ....[29]....
        /*02d8*/ 	.word	0x000007d0
        /*02dc*/ 	.word	0x000000ff
        /*02e0*/ 	.word	0x000001d8
        /*02e4*/ 	.short	0x0100
        /*02e6*/ 	.byte	0x04
	.zero		1


	//   ....[30]....
        /*02e8*/ 	.word	0x000007e0
        /*02ec*/ 	.word	0x000000ff
        /*02f0*/ 	.word	0x00000078
        /*02f4*/ 	.short	0x0100
        /*02f6*/ 	.byte	0x04
	.zero		1


	//   ....[31]....
        /*02f8*/ 	.word	0x000007f0
        /*02fc*/ 	.word	0x000000ff
        /*0300*/ 	.word	0x000001e0
        /*0304*/ 	.short	0x0100
        /*0306*/ 	.byte	0x04
	.zero		1


	//   ....[32]....
        /*0308*/ 	.word	0x00000800
        /*030c*/ 	.word	0x000000ff
        /*0310*/ 	.word	0x00000080
        /*0314*/ 	.short	0x0100
        /*0316*/ 	.byte	0x04
	.zero		1


	//   ....[33]....
        /*0318*/ 	.word	0x00000810
        /*031c*/ 	.word	0x000000ff
        /*0320*/ 	.word	0x000001e8
        /*0324*/ 	.short	0x0100
        /*0326*/ 	.byte	0x04
	.zero		1


	//   ....[34]....
        /*0328*/ 	.word	0x00000820
        /*032c*/ 	.word	0x000000ff
        /*0330*/ 	.word	0x00000088
        /*0334*/ 	.short	0x0100
        /*0336*/ 	.byte	0x04
	.zero		1


	//   ....[35]....
        /*0338*/ 	.word	0x00000830
        /*033c*/ 	.word	0x000000ff
        /*0340*/ 	.word	0x000001f0
        /*0344*/ 	.short	0x0100
        /*0346*/ 	.byte	0x04
	.zero		1


	//   ....[36]....
        /*0348*/ 	.word	0x00000840
        /*034c*/ 	.word	0x000000ff
        /*0350*/ 	.word	0x00000090
        /*0354*/ 	.short	0x0100
        /*0356*/ 	.byte	0x04
	.zero		1


	//   ....[37]....
        /*0358*/ 	.word	0x00000850
        /*035c*/ 	.word	0x000000ff
        /*0360*/ 	.word	0x000001f8
        /*0364*/ 	.short	0x0100
        /*0366*/ 	.byte	0x04
	.zero		1


	//   ....[38]....
        /*0368*/ 	.word	0x00000860
        /*036c*/ 	.word	0x000000ff
        /*0370*/ 	.word	0x00000098
        /*0374*/ 	.short	0x0100
        /*0376*/ 	.byte	0x04
	.zero		1


	//   ....[39]....
        /*0378*/ 	.word	0x00000870
        /*037c*/ 	.word	0x000000ff
        /*0380*/ 	.word	0x00000200
        /*0384*/ 	.short	0x0100
        /*0386*/ 	.byte	0x04
	.zero		1


	//   ....[40]....
        /*0388*/ 	.word	0x00000880
        /*038c*/ 	.word	0x000000ff
        /*0390*/ 	.word	0x000000a0
        /*0394*/ 	.short	0x0100
        /*0396*/ 	.byte	0x04
	.zero		1


	//   ....[41]....
        /*0398*/ 	.word	0x00000890
        /*039c*/ 	.word	0x000000ff
        /*03a0*/ 	.word	0x00000208
        /*03a4*/ 	.short	0x0100
        /*03a6*/ 	.byte	0x04
	.zero		1


	//   ....[42]....
        /*03a8*/ 	.word	0x000008a0
        /*03ac*/ 	.word	0x000000ff
        /*03b0*/ 	.word	0x000000a8
        /*03b4*/ 	.short	0x0100
        /*03b6*/ 	.byte	0x04
	.zero		1


	//   ....[43]....
        /*03b8*/ 	.word	0x000008b0
        /*03bc*/ 	.word	0x000000ff
        /*03c0*/ 	.word	0x00000210
        /*03c4*/ 	.short	0x0100
        /*03c6*/ 	.byte	0x04
	.zero		1


	//   ....[44]....
        /*03c8*/ 	.word	0x000008c0
        /*03cc*/ 	.word	0x000000ff
        /*03d0*/ 	.word	0x000000b0
        /*03d4*/ 	.short	0x0100
        /*03d6*/ 	.byte	0x04
	.zero		1


	//   ....[45]....
        /*03d8*/ 	.word	0x000008d0
        /*03dc*/ 	.word	0x000000ff
        /*03e0*/ 	.word	0x00000218
        /*03e4*/ 	.short	0x0100
        /*03e6*/ 	.byte	0x04
	.zero		1


	//   ....[46]....
        /*03e8*/ 	.word	0x000008e0
        /*03ec*/ 	.word	0x000000ff
        /*03f0*/ 	.word	0x000000b8
        /*03f4*/ 	.short	0x0100
        /*03f6*/ 	.byte	0x04
	.zero		1


	//   ....[47]....
        /*03f8*/ 	.word	0x000008f0
        /*03fc*/ 	.word	0x000000ff
        /*0400*/ 	.word	0x00000220
        /*0404*/ 	.short	0x0100
        /*0406*/ 	.byte	0x04
	.zero		1


	//   ....[48]....
        /*0408*/ 	.word	0x00000900
        /*040c*/ 	.word	0x000000ff
        /*0410*/ 	.word	0x000000c0
        /*0414*/ 	.short	0x0100
        /*0416*/ 	.byte	0x04
	.zero		1


	//   ....[49]....
        /*0418*/ 	.word	0x00000910
        /*041c*/ 	.word	0x000000ff
        /*0420*/ 	.word	0x00000228
        /*0424*/ 	.short	0x0100
        /*0426*/ 	.byte	0x04
	.zero		1


	//   ....[50]....
        /*0428*/ 	.word	0x00000920
        /*042c*/ 	.word	0x000000ff
        /*0430*/ 	.word	0x000000c8
        /*0434*/ 	.short	0x0100
        /*0436*/ 	.byte	0x04
	.zero		1


	//   ....[51]....
        /*0438*/ 	.word	0x00000930
        /*043c*/ 	.word	0x000000ff
        /*0440*/ 	.word	0x00000230
        /*0444*/ 	.short	0x0100
        /*0446*/ 	.byte	0x04
	.zero		1


	//   ....[52]....
        /*0448*/ 	.word	0x00000940
        /*044c*/ 	.word	0x000000ff
        /*0450*/ 	.word	0x000000d0
        /*0454*/ 	.short	0x0100
        /*0456*/ 	.byte	0x04
	.zero		1


	//   ....[53]....
        /*0458*/ 	.word	0x00000950
        /*045c*/ 	.word	0x000000ff
        /*0460*/ 	.word	0x00000238
        /*0464*/ 	.short	0x0100
        /*0466*/ 	.byte	0x04
	.zero		1


	//   ....[54]....
        /*0468*/ 	.word	0x00000960
        /*046c*/ 	.word	0x000000ff
        /*0470*/ 	.word	0x000000d8
        /*0474*/ 	.short	0x0100
        /*0476*/ 	.byte	0x04
	.zero		1


	//   ....[55]....
        /*0478*/ 	.word	0x00000970
        /*047c*/ 	.word	0x000000ff
        /*0480*/ 	.word	0x00000240
        /*0484*/ 	.short	0x0100
        /*0486*/ 	.byte	0x04
	.zero		1


	//   ....[56]....
        /*0488*/ 	.word	0x00000980
        /*048c*/ 	.word	0x000000ff
        /*0490*/ 	.word	0x000000e0
        /*0494*/ 	.short	0x0100
        /*0496*/ 	.byte	0x04
	.zero		1


	//   ....[57]....
        /*0498*/ 	.word	0x00000990
        /*049c*/ 	.word	0x000000ff
        /*04a0*/ 	.word	0x00000248
        /*04a4*/ 	.short	0x0100
        /*04a6*/ 	.byte	0x04
	.zero		1


	//   ....[58]....
        /*04a8*/ 	.word	0x000009a0
        /*04ac*/ 	.word	0x000000ff
        /*04b0*/ 	.word	0x000000e8
        /*04b4*/ 	.short	0x0100
        /*04b6*/ 	.byte	0x04
	.zero		1


	//   ....[59]....
        /*04b8*/ 	.word	0x000009b0
        /*04bc*/ 	.word	0x000000ff
        /*04c0*/ 	.word	0x00000250
        /*04c4*/ 	.short	0x0100
        /*04c6*/ 	.byte	0x04
	.zero		1


	//   ....[60]....
        /*04c8*/ 	.word	0x000009c0
        /*04cc*/ 	.word	0x000000ff
        /*04d0*/ 	.word	0x000000f0
        /*04d4*/ 	.short	0x0100
        /*04d6*/ 	.byte	0x04
	.zero		1


	//   ....[61]....
        /*04d8*/ 	.word	0x000009d0
        /*04dc*/ 	.word	0x000000ff
        /*04e0*/ 	.word	0x00000258
        /*04e4*/ 	.short	0x0100
        /*04e6*/ 	.byte	0x04
	.zero		1


	//   ....[62]....
        /*04e8*/ 	.word	0x000009e0
        /*04ec*/ 	.word	0x000000ff
        /*04f0*/ 	.word	0x000000f8
        /*04f4*/ 	.short	0x0100
        /*04f6*/ 	.byte	0x04
	.zero		1


	//   ....[63]....
        /*04f8*/ 	.word	0x000009f0
        /*04fc*/ 	.word	0x000000ff
        /*0500*/ 	.word	0x00000260
        /*0504*/ 	.short	0x0100
        /*0506*/ 	.byte	0x04
	.zero		1


	//   ....[64]....
        /*0508*/ 	.word	0x00000a00
        /*050c*/ 	.word	0x000000ff
        /*0510*/ 	.word	0x00000100
        /*0514*/ 	.short	0x0100
        /*0516*/ 	.byte	0x04
	.zero		1


	//   ....[65]....
        /*0518*/ 	.word	0x00000a10
        /*051c*/ 	.word	0x000000ff
        /*0520*/ 	.word	0x00000268
        /*0524*/ 	.short	0x0100
        /*0526*/ 	.byte	0x04
	.zero		1


	//   ....[66]....
        /*0528*/ 	.word	0x00000a20
        /*052c*/ 	.word	0x000000ff
        /*0530*/ 	.word	0x00000108
        /*0534*/ 	.short	0x0100
        /*0536*/ 	.byte	0x04
	.zero		1


	//   ....[67]....
        /*0538*/ 	.word	0x00000a30
        /*053c*/ 	.word	0x000000ff
        /*0540*/ 	.word	0x00000270
        /*0544*/ 	.short	0x0100
        /*0546*/ 	.byte	0x04
	.zero		1


	//   ....[68]....
        /*0548*/ 	.word	0x00000a40
        /*054c*/ 	.word	0x000000ff
        /*0550*/ 	.word	0x00000110
        /*0554*/ 	.short	0x0100
        /*0556*/ 	.byte	0x04
	.zero		1


	//   ....[69]....
        /*0558*/ 	.word	0x00000a50
        /*055c*/ 	.word	0x000000ff
        /*0560*/ 	.word	0x00000278
        /*0564*/ 	.short	0x0100
        /*0566*/ 	.byte	0x04
	.zero		1


	//   ....[70]....
        /*0568*/ 	.word	0x00000a60
        /*056c*/ 	.word	0x000000ff
        /*0570*/ 	.word	0x00000118
        /*0574*/ 	.short	0x0100
        /*0576*/ 	.byte	0x04
	.zero		1


	//   ....[71]....
        /*0578*/ 	.word	0x00000a70
        /*057c*/ 	.word	0x000000ff
        /*0580*/ 	.word	0x00000280
        /*0584*/ 	.short	0x0100
        /*0586*/ 	.byte	0x04
	.zero		1


	//   ....[72]....
        /*0588*/ 	.word	0x00000a80
        /*058c*/ 	.word	0x000000ff
        /*0590*/ 	.word	0x00000120
        /*0594*/ 	.short	0x0100
        /*0596*/ 	.byte	0x04
	.zero		1


	//   ....[73]....
        /*0598*/ 	.word	0x00000a90
        /*059c*/ 	.word	0x000000ff
        /*05a0*/ 	.word	0x00000288
        /*05a4*/ 	.short	0x0100
        /*05a6*/ 	.byte	0x04
	.zero		1


	//   ....[74]....
        /*05a8*/ 	.word	0x00000aa0
        /*05ac*/ 	.word	0x000000ff
        /*05b0*/ 	.word	0x00000128
        /*05b4*/ 	.short	0x0100
        /*05b6*/ 	.byte	0x04
	.zero		1


	//   ....[75]....
        /*05b8*/ 	.word	0x00000ab0
        /*05bc*/ 	.word	0x000000ff
        /*05c0*/ 	.word	0x00000290
        /*05c4*/ 	.short	0x0100
        /*05c6*/ 	.byte	0x04
	.zero		1


	//   ....[76]....
        /*05c8*/ 	.word	0x00000ac0
        /*05cc*/ 	.word	0x000000ff
        /*05d0*/ 	.word	0x00000130
        /*05d4*/ 	.short	0x0100
        /*05d6*/ 	.byte	0x04
	.zero		1


	//   ....[77]....
        /*05d8*/ 	.word	0x00000ad0
        /*05dc*/ 	.word	0x000000ff
        /*05e0*/ 	.word	0x00000298
        /*05e4*/ 	.short	0x0100
        /*05e6*/ 	.byte	0x04
	.zero		1


	//   ....[78]....
        /*05e8*/ 	.word	0x00000ae0
        /*05ec*/ 	.word	0x000000ff
        /*05f0*/ 	.word	0x00000138
        /*05f4*/ 	.short	0x0100
        /*05f6*/ 	.byte	0x04
	.zero		1


	//   ....[79]....
        /*05f8*/ 	.word	0x00000af0
        /*05fc*/ 	.word	0x000000ff
        /*0600*/ 	.word	0x000002a0
        /*0604*/ 	.short	0x0100
        /*0606*/ 	.byte	0x04
	.zero		1


	//   ....[80]....
        /*0608*/ 	.word	0x00000b00
        /*060c*/ 	.word	0x000000ff
        /*0610*/ 	.word	0x00000140
        /*0614*/ 	.short	0x0100
        /*0616*/ 	.byte	0x04
	.zero		1


	//   ....[81]....
        /*0618*/ 	.word	0x00000b10
        /*061c*/ 	.word	0x000000ff
        /*0620*/ 	.word	0x000002a8
        /*0624*/ 	.short	0x0100
        /*0626*/ 	.byte	0x04
	.zero		1


	//   ....[82]....
        /*0628*/ 	.word	0x00000b20
        /*062c*/ 	.word	0x000000ff
        /*0630*/ 	.word	0x00000148
        /*0634*/ 	.short	0x0100
        /*0636*/ 	.byte	0x04
	.zero		1


	//   ....[83]....
        /*0638*/ 	.word	0x00000b30
        /*063c*/ 	.word	0x000000ff
        /*0640*/ 	.word	0x000002b0
        /*0644*/ 	.short	0x0100
        /*0646*/ 	.byte	0x04
	.zero		1


	//   ....[84]....
        /*0648*/ 	.word	0x00000b40
        /*064c*/ 	.word	0x000000ff
        /*0650*/ 	.word	0x00000150
        /*0654*/ 	.short	0x0100
        /*0656*/ 	.byte	0x04
	.zero		1


	//   ....[85]....
        /*0658*/ 	.word	0x00000b50
        /*065c*/ 	.word	0x000000ff
        /*0660*/ 	.word	0x000002b8
        /*0664*/ 	.short	0x0100
        /*0666*/ 	.byte	0x04
	.zero		1


	//   ....[86]....
        /*0668*/ 	.word	0x00000b60
        /*066c*/ 	.word	0x000000ff
        /*0670*/ 	.word	0x00000158
        /*0674*/ 	.short	0x0100
        /*0676*/ 	.byte	0x04
	.zero		1


	//   ....[87]....
        /*0678*/ 	.word	0x00000b70
        /*067c*/ 	.word	0x000000ff
        /*0680*/ 	.word	0x000002c0
        /*0684*/ 	.short	0x0100
        /*0686*/ 	.byte	0x04
	.zero		1


	//   ....[88]....
        /*0688*/ 	.word	0x00000b80
        /*068c*/ 	.word	0x000000ff
        /*0690*/ 	.word	0x00000160
        /*0694*/ 	.short	0x0100
        /*0696*/ 	.byte	0x04
	.zero		1


	//   ....[89]....
        /*0698*/ 	.word	0x00000b90
        /*069c*/ 	.word	0x000000ff
        /*06a0*/ 	.word	0x000002c8
        /*06a4*/ 	.short	0x0100
        /*06a6*/ 	.byte	0x04
	.zero		1


	//   ....[90]....
        /*06a8*/ 	.word	0x00000cd0
        /*06ac*/ 	.word	0x000000ff
        /*06b0*/ 	.word	0x000002d0
        /*06b4*/ 	.short	0x0100
        /*06b6*/ 	.byte	0x04
	.zero		1


	//   ....[91]....
        /*06b8*/ 	.word	0x00000ce0
        /*06bc*/ 	.word	0x000000ff
        /*06c0*/ 	.word	0x000002e0
        /*06c4*/ 	.short	0x0100
        /*06c6*/ 	.byte	0x04
	.zero		1


	//   ....[92]....
        /*06c8*/ 	.word	0x00000cf0
        /*06cc*/ 	.word	0x000000ff
        /*06d0*/ 	.word	0x000002d8
        /*06d4*/ 	.short	0x0100
        /*06d6*/ 	.byte	0x04
	.zero		1


	//   ....[93]....
        /*06d8*/ 	.word	0x00000d00
        /*06dc*/ 	.word	0x000000ff
        /*06e0*/ 	.word	0x000002e8
        /*06e4*/ 	.short	0x0100
        /*06e6*/ 	.byte	0x04
	.zero		1


	//   ....[94]....
        /*06e8*/ 	.word	0x00000df0
        /*06ec*/ 	.word	0x000000ff
        /*06f0*/ 	.word	0x000002f0
        /*06f4*/ 	.short	0x0100
        /*06f6*/ 	.byte	0x06
	.zero		1


	//   ....[95]....
        /*06f8*/ 	.word	0x00000e00
        /*06fc*/ 	.word	0x000000ff
        /*0700*/ 	.word	0x000002f8
        /*0704*/ 	.short	0x0100
        /*0706*/ 	.byte	0x06
	.zero		1


	//   ....[96]....
        /*0708*/ 	.word	0x00000f40
        /*070c*/ 	.word	0x000000ff
        /*0710*/ 	.word	0x00000300
        /*0714*/ 	.short	0x0100
        /*0716*/ 	.byte	0x06
	.zero		1


	//   ....[97]....
        /*0718*/ 	.word	0x00000f50
        /*071c*/ 	.word	0x000000ff
        /*0720*/ 	.word	0x00000310
        /*0724*/ 	.short	0x0100
        /*0726*/ 	.byte	0x06
	.zero		1


	//   ....[98]....
        /*0728*/ 	.word	0x00000f60
        /*072c*/ 	.word	0x000000ff
        /*0730*/ 	.word	0x00000308
        /*0734*/ 	.short	0x0100
        /*0736*/ 	.byte	0x06
	.zero		1


	//   ....[99]....
        /*0738*/ 	.word	0x00000f70
        /*073c*/ 	.word	0x000000ff
        /*0740*/ 	.word	0x00000318
        /*0744*/ 	.short	0x0100
        /*0746*/ 	.byte	0x06
	.zero		1


	//   ....[100]....
        /*0748*/ 	.word	0x000010a0
        /*074c*/ 	.word	0x000000ff
        /*0750*/ 	.word	0x00000320
        /*0754*/ 	.short	0x0100
        /*0756*/ 	.byte	0x04
	.zero		1


	//   ....[101]....
        /*0758*/ 	.word	0x000010b0
        /*075c*/ 	.word	0x000000ff
        /*0760*/ 	.word	0x00000340
        /*0764*/ 	.short	0x0100
        /*0766*/ 	.byte	0x04
	.zero		1


	//   ....[102]....
        /*0768*/ 	.word	0x000010c0
        /*076c*/ 	.word	0x000000ff
        /*0770*/ 	.word	0x00000328
        /*0774*/ 	.short	0x0100
        /*0776*/ 	.byte	0x04
	.zero		1


	//   ....[103]....
        /*0778*/ 	.word	0x000010d0
        /*077c*/ 	.word	0x000000ff
        /*0780*/ 	.word	0x00000348
        /*0784*/ 	.short	0x0100
        /*0786*/ 	.byte	0x04
	.zero		1


	//   ....[104]....
        /*0788*/ 	.word	0x000010e0
        /*078c*/ 	.word	0x000000ff
        /*0790*/ 	.word	0x00000330
        /*0794*/ 	.short	0x0100
        /*0796*/ 	.byte	0x04
	.zero		1


	//   ....[105]....
        /*0798*/ 	.word	0x000010f0
        /*079c*/ 	.word	0x000000ff
        /*07a0*/ 	.word	0x00000350
        /*07a4*/ 	.short	0x0100
        /*07a6*/ 	.byte	0x04
	.zero		1


	//   ....[106]....
        /*07a8*/ 	.word	0x00001100
        /*07ac*/ 	.word	0x000000ff
        /*07b0*/ 	.word	0x00000338
        /*07b4*/ 	.short	0x0100
        /*07b6*/ 	.byte	0x04
	.zero		1


	//   ....[107]....
        /*07b8*/ 	.word	0x00001110
        /*07bc*/ 	.word	0x000000ff
        /*07c0*/ 	.word	0x00000358
        /*07c4*/ 	.short	0x0100
        /*07c6*/ 	.byte	0x04
	.zero		1


	//   ....[108]....
        /*07c8*/ 	.word	0x00001200
        /*07cc*/ 	.word	0x000000ff
        /*07d0*/ 	.word	0x00000360
        /*07d4*/ 	.short	0x0100
        /*07d6*/ 	.byte	0x04
	.zero		1


	//   ....[109]....
        /*07d8*/ 	.word	0x00001210
        /*07dc*/ 	.word	0x000000ff
        /*07e0*/ 	.word	0x00000370
        /*07e4*/ 	.short	0x0100
        /*07e6*/ 	.byte	0x04
	.zero		1


	//   ....[110]....
        /*07e8*/ 	.word	0x00001220
        /*07ec*/ 	.word	0x000000ff
        /*07f0*/ 	.word	0x00000368
        /*07f4*/ 	.short	0x0100
        /*07f6*/ 	.byte	0x04
	.zero		1


	//   ....[111]....
        /*07f8*/ 	.word	0x00001230
        /*07fc*/ 	.word	0x000000ff
        /*0800*/ 	.word	0x00000378
        /*0804*/ 	.short	0x0100
        /*0806*/ 	.byte	0x04
	.zero		1


	//   ....[112]....
        /*0808*/ 	.word	0x00001d90
        /*080c*/ 	.word	0x00000000
        /*0810*/ 	.word	0x00000370
        /*0814*/ 	.short	0x010a
        /*0816*/ 	.byte	0xff
	.zero		1


	//   ....[113]....
        /*0818*/ 	.word	0x00001dc0
        /*081c*/ 	.word	0x00000000
        /*0820*/ 	.word	0x00000360
        /*0824*/ 	.short	0x0101
        /*0826*/ 	.byte	0xff
	.zero		1


	//   ....[114]....
        /*0828*/ 	.word	0x00001e70
        /*082c*/ 	.word	0x000000ff
        /*0830*/ 	.word	0x00000168
        /*0834*/ 	.short	0x010a
        /*0836*/ 	.byte	0x06
	.zero		1


	//   ....[115]....
        /*0838*/ 	.word	0x00001ef0
        /*083c*/ 	.word	0x000000ff
        /*0840*/ 	.word	0x00000168
        /*0844*/ 	.short	0x010a
        /*0846*/ 	.byte	0x21
	.zero		1


	//   ....[116]....
        /*0848*/ 	.word	0x00002080
        /*084c*/ 	.word	0x000000ff
        /*0850*/ 	.word	0x00000168
        /*0854*/ 	.short	0x010a
        /*0856*/ 	.byte	0x06
	.zero		1


	//   ....[117]....
        /*0858*/ 	.word	0x000021b0
        /*085c*/ 	.word	0x000000ff
        /*0860*/ 	.word	0x000002f8
        /*0864*/ 	.short	0x0101
        /*0866*/ 	.byte	0x0f
	.zero		1


	//   ....[118]....
        /*0868*/ 	.word	0x000021d0
        /*086c*/ 	.word	0x000000ff
        /*0870*/ 	.word	0x00000168
        /*0874*/ 	.short	0x010a
        /*0876*/ 	.byte	0x06
	.zero		1


	//   ....[119]....
        /*0878*/ 	.word	0x00002250
        /*087c*/ 	.word	0x000000ff
        /*0880*/ 	.word	0x00000168
        /*0884*/ 	.short	0x010a
        /*0886*/ 	.byte	0x09
	.zero		1


	//   ....[120]....
        /*0888*/ 	.word	0x000023e0
        /*088c*/ 	.word	0x000000ff
        /*0890*/ 	.word	0x00000168
        /*0894*/ 	.short	0x010a
        /*0896*/ 	.byte	0x07
	.zero		1


	//   ....[121]....
        /*0898*/ 	.word	0x00002520
        /*089c*/ 	.word	0x00000003
        /*08a0*/ 	.word	0x00000300
        /*08a4*/ 	.short	0x010a
        /*08a6*/ 	.byte	0xff
	.zero		1


	//   ....[122]....
        /*08a8*/ 	.word	0x00002670
        /*08ac*/ 	.word	0x00000000
        /*08b0*/ 	.word	0x00000000
        /*08b4*/ 	.short	0x0101
        /*08b6*/ 	.byte	0xff
	.zero		1


	//   ....[123]....
        /*08b8*/ 	.word	0x00002c10
        /*08bc*/ 	.word	0x000000ff
        /*08c0*/ 	.word	0x00000000
        /*08c4*/ 	.short	0x010a
        /*08c6*/ 	.byte	0x04
	.zero		1


	//   ....[124]....
        /*08c8*/ 	.word	0x00002ca0
        /*08cc*/ 	.word	0x000000ff
        /*08d0*/ 	.word	0x00000000
        /*08d4*/ 	.short	0x010a
        /*08d6*/ 	.byte	0x05
	.zero		1


	//   ....[125]....
        /*08d8*/ 	.word	0x00002d30
        /*08dc*/ 	.word	0x000000ff
        /*08e0*/ 	.word	0x00000000
        /*08e4*/ 	.short	0x010a
        /*08e6*/ 	.byte	0x05
	.zero		1


	//   ....[126]....
        /*08e8*/ 	.word	0x00002dc0
        /*08ec*/ 	.word	0x000000ff
        /*08f0*/ 	.word	0x00000000
        /*08f4*/ 	.short	0x010a
        /*08f6*/ 	.byte	0x05
	.zero		1


	//   ....[127]....
        /*08f8*/ 	.word	0x00002e50
        /*08fc*/ 	.word	0x000000ff
        /*0900*/ 	.word	0x00000000
        /*0904*/ 	.short	0x010a
        /*0906*/ 	.byte	0x05
	.zero		1


	//   ....[128]....
        /*0908*/ 	.word	0x00002ee0
        /*090c*/ 	.word	0x000000ff
        /*0910*/ 	.word	0x00000000
        /*0914*/ 	.short	0x010a
        /*0916*/ 	.byte	0x05
	.zero		1


	//   ....[129]....
        /*0918*/ 	.word	0x00002f70
        /*091c*/ 	.word	0x000000ff
        /*0920*/ 	.word	0x00000000
        /*0924*/ 	.short	0x010a
        /*0926*/ 	.byte	0x05
	.zero		1


	//   ....[130]....
        /*0928*/ 	.word	0x00003000
        /*092c*/ 	.word	0x000000ff
        /*0930*/ 	.word	0x00000000
        /*0934*/ 	.short	0x010a
        /*0936*/ 	.byte	0x05
	.zero		1


	//   ....[131]....
        /*0938*/ 	.word	0x00003090
        /*093c*/ 	.word	0x000000ff
        /*0940*/ 	.word	0x00000000
        /*0944*/ 	.short	0x010a
        /*0946*/ 	.byte	0x05
	.zero		1


	//   ....[132]....
        /*0948*/ 	.word	0x00003120
        /*094c*/ 	.word	0x000000ff
        /*0950*/ 	.word	0x00000000
        /*0954*/ 	.short	0x010a
        /*0956*/ 	.byte	0x05
	.zero		1


	//   ....[133]....
        /*0958*/ 	.word	0x000031b0
        /*095c*/ 	.word	0x000000ff
        /*0960*/ 	.word	0x00000000
        /*0964*/ 	.short	0x010a
        /*0966*/ 	.byte	0x05
	.zero		1


	//   ....[134]....
        /*0968*/ 	.word	0x00003240
        /*096c*/ 	.word	0x000000ff
        /*0970*/ 	.word	0x00000000
        /*0974*/ 	.short	0x010a
        /*0976*/ 	.byte	0x05
	.zero		1


	//   ....[135]....
        /*0978*/ 	.word	0x000032d0
        /*097c*/ 	.word	0x000000ff
        /*0980*/ 	.word	0x00000000
        /*0984*/ 	.short	0x010a
        /*0986*/ 	.byte	0x05
	.zero		1


	//   ....[136]....
        /*0988*/ 	.word	0x00003360
        /*098c*/ 	.word	0x000000ff
        /*0990*/ 	.word	0x00000000
        /*0994*/ 	.short	0x010a
        /*0996*/ 	.byte	0x05
	.zero		1


	//   ....[137]....
        /*0998*/ 	.word	0x000033f0
        /*099c*/ 	.word	0x000000ff
        /*09a0*/ 	.word	0x00000000
        /*09a4*/ 	.short	0x010a
        /*09a6*/ 	.byte	0x05
	.zero		1


	//   ....[138]....
        /*09a8*/ 	.word	0x00003480
        /*09ac*/ 	.word	0x000000ff
        /*09b0*/ 	.word	0x00000000
        /*09b4*/ 	.short	0x010a
        /*09b6*/ 	.byte	0x05
	.zero		1


	//   ....[139]....
        /*09b8*/ 	.word	0x00003510
        /*09bc*/ 	.word	0x000000ff
        /*09c0*/ 	.word	0x00000000
        /*09c4*/ 	.short	0x010a
        /*09c6*/ 	.byte	0x05
	.zero		1


	//   ....[140]....
        /*09c8*/ 	.word	0x000035a0
        /*09cc*/ 	.word	0x000000ff
        /*09d0*/ 	.word	0x00000000
        /*09d4*/ 	.short	0x010a
        /*09d6*/ 	.byte	0x05
	.zero		1


	//   ....[141]....
        /*09d8*/ 	.word	0x00003630
        /*09dc*/ 	.word	0x000000ff
        /*09e0*/ 	.word	0x00000000
        /*09e4*/ 	.short	0x010a
        /*09e6*/ 	.byte	0x05
	.zero		1


	//   ....[142]....
        /*09e8*/ 	.word	0x000036c0
        /*09ec*/ 	.word	0x000000ff
        /*09f0*/ 	.word	0x00000000
        /*09f4*/ 	.short	0x010a
        /*09f6*/ 	.byte	0x05
	.zero		1


	//   ....[143]....
        /*09f8*/ 	.word	0x00003750
        /*09fc*/ 	.word	0x000000ff
        /*0a00*/ 	.word	0x00000000
        /*0a04*/ 	.short	0x010a
        /*0a06*/ 	.byte	0x05
	.zero		1


	//   ....[144]....
        /*0a08*/ 	.word	0x000037e0
        /*0a0c*/ 	.word	0x000000ff
        /*0a10*/ 	.word	0x00000000
        /*0a14*/ 	.short	0x010a
        /*0a16*/ 	.byte	0x05
	.zero		1


	//   ....[145]....
        /*0a18*/ 	.word	0x00003870
        /*0a1c*/ 	.word	0x000000ff
        /*0a20*/ 	.word	0x00000000
        /*0a24*/ 	.short	0x010a
        /*0a26*/ 	.byte	0x05
	.zero		1


	//   ....[146]....
        /*0a28*/ 	.word	0x00003900
        /*0a2c*/ 	.word	0x000000ff
        /*0a30*/ 	.word	0x00000000
        /*0a34*/ 	.short	0x010a
        /*0a36*/ 	.byte	0x05
	.zero		1


	//   ....[147]....
        /*0a38*/ 	.word	0x00003990
        /*0a3c*/ 	.word	0x000000ff
        /*0a40*/ 	.word	0x00000000
        /*0a44*/ 	.short	0x010a
        /*0a46*/ 	.byte	0x05
	.zero		1


	//   ....[148]....
        /*0a48*/ 	.word	0x00003a20
        /*0a4c*/ 	.word	0x000000ff
        /*0a50*/ 	.word	0x00000000
        /*0a54*/ 	.short	0x010a
        /*0a56*/ 	.byte	0x05
	.zero		1


	//   ....[149]....
        /*0a58*/ 	.word	0x00003ab0
        /*0a5c*/ 	.word	0x000000ff
        /*0a60*/ 	.word	0x00000000
        /*0a64*/ 	.short	0x010a
        /*0a66*/ 	.byte	0x05
	.zero		1


	//   ....[150]....
        /*0a68*/ 	.word	0x00003b40
        /*0a6c*/ 	.word	0x000000ff
        /*0a70*/ 	.word	0x00000000
        /*0a74*/ 	.short	0x010a
        /*0a76*/ 	.byte	0x05
	.zero		1


	//   ....[151]....
        /*0a78*/ 	.word	0x00003bd0
        /*0a7c*/ 	.word	0x000000ff
        /*0a80*/ 	.word	0x00000000
        /*0a84*/ 	.short	0x010a
        /*0a86*/ 	.byte	0x05
	.zero		1


	//   ....[152]....
        /*0a88*/ 	.word	0x00003c60
        /*0a8c*/ 	.word	0x000000ff
        /*0a90*/ 	.word	0x00000000
        /*0a94*/ 	.short	0x010a
        /*0a96*/ 	.byte	0x05
	.zero		1


	//   ....[153]....
        /*0a98*/ 	.word	0x00003cf0
        /*0a9c*/ 	.word	0x000000ff
        /*0aa0*/ 	.word	0x00000000
        /*0aa4*/ 	.short	0x010a
        /*0aa6*/ 	.byte	0x05
	.zero		1


	//   ....[154]....
        /*0aa8*/ 	.word	0x00003d80
        /*0aac*/ 	.word	0x000000ff
        /*0ab0*/ 	.word	0x00000000
        /*0ab4*/ 	.short	0x010a
        /*0ab6*/ 	.byte	0x05
	.zero		1


	//   ....[155]....
        /*0ab8*/ 	.word	0x00003e10
        /*0abc*/ 	.word	0x000000ff
        /*0ac0*/ 	.word	0x00000000
        /*0ac4*/ 	.short	0x010a
        /*0ac6*/ 	.byte	0x05
	.zero		1


	//   ....[156]....
        /*0ac8*/ 	.word	0x00003ea0
        /*0acc*/ 	.word	0x000000ff
        /*0ad0*/ 	.word	0x00000000
        /*0ad4*/ 	.short	0x010a
        /*0ad6*/ 	.byte	0x05
	.zero		1


	//   ....[157]....
        /*0ad8*/ 	.word	0x00003f30
        /*0adc*/ 	.word	0x000000ff
        /*0ae0*/ 	.word	0x00000000
        /*0ae4*/ 	.short	0x010a
        /*0ae6*/ 	.byte	0x05
	.zero		1


	//   ....[158]....
        /*0ae8*/ 	.word	0x00003fc0
        /*0aec*/ 	.word	0x000000ff
        /*0af0*/ 	.word	0x00000000
        /*0af4*/ 	.short	0x010a
        /*0af6*/ 	.byte	0x05
	.zero		1


	//   ....[159]....
        /*0af8*/ 	.word	0x00004050
        /*0afc*/ 	.word	0x000000ff
        /*0b00*/ 	.word	0x00000000
        /*0b04*/ 	.short	0x010a
        /*0b06*/ 	.byte	0x05
	.zero		1


	//   ....[160]....
        /*0b08*/ 	.word	0x000040e0
        /*0b0c*/ 	.word	0x000000ff
        /*0b10*/ 	.word	0x00000000
        /*0b14*/ 	.short	0x010a
        /*0b16*/ 	.byte	0x05
	.zero		1


	//   ....[161]....
        /*0b18*/ 	.word	0x00004170
        /*0b1c*/ 	.word	0x000000ff
        /*0b20*/ 	.word	0x00000000
        /*0b24*/ 	.short	0x010a
        /*0b26*/ 	.byte	0x05
	.zero		1


	//   ....[162]....
        /*0b28*/ 	.word	0x00004200
        /*0b2c*/ 	.word	0x000000ff
        /*0b30*/ 	.word	0x00000000
        /*0b34*/ 	.short	0x010a
        /*0b36*/ 	.byte	0x05
	.zero		1


	//   ....[163]....
        /*0b38*/ 	.word	0x00004290
        /*0b3c*/ 	.word	0x000000ff
        /*0b40*/ 	.word	0x00000000
        /*0b44*/ 	.short	0x010a
        /*0b46*/ 	.byte	0x05
	.zero		1


	//   ....[164]....
        /*0b48*/ 	.word	0x00004320
        /*0b4c*/ 	.word	0x000000ff
        /*0b50*/ 	.word	0x00000000
        /*0b54*/ 	.short	0x010a
        /*0b56*/ 	.byte	0x05
	.zero		1


	//   ....[165]....
        /*0b58*/ 	.word	0x000043b0
        /*0b5c*/ 	.word	0x000000ff
        /*0b60*/ 	.word	0x00000000
        /*0b64*/ 	.short	0x010a
        /*0b66*/ 	.byte	0x05
	.zero		1


	//   ....[166]....
        /*0b68*/ 	.word	0x00004440
        /*0b6c*/ 	.word	0x000000ff
        /*0b70*/ 	.word	0x00000000
        /*0b74*/ 	.short	0x010a
        /*0b76*/ 	.byte	0x05
	.zero		1


	//   ....[167]....
        /*0b78*/ 	.word	0x000044e0
        /*0b7c*/ 	.word	0x00000000
        /*0b80*/ 	.word	0x00000000
        /*0b84*/ 	.short	0x010a
        /*0b86*/ 	.byte	0xff
	.zero		1


	//   ....[168]....
        /*0b88*/ 	.word	0x00004600
        /*0b8c*/ 	.word	0x00000002
        /*0b90*/ 	.word	0x00000360
        /*0b94*/ 	.short	0x010a
        /*0b96*/ 	.byte	0xff
	.zero		1


	//   ....[169]....
        /*0b98*/ 	.word	0x00004670
        /*0b9c*/ 	.word	0x00000002
        /*0ba0*/ 	.word	0x00000000
        /*0ba4*/ 	.short	0x0101
        /*0ba6*/ 	.byte	0xff
	.zero		1


	//   ....[170]....
        /*0ba8*/ 	.word	0x00004690
        /*0bac*/ 	.word	0x000000ff
        /*0bb0*/ 	.word	0x00000310
        /*0bb4*/ 	.short	0x010a
        /*0bb6*/ 	.byte	0x04
	.zero		1


	//   ....[171]....
        /*0bb8*/ 	.word	0x000047b0
        /*0bbc*/ 	.word	0x00000002
        /*0bc0*/ 	.word	0x00000300
        /*0bc4*/ 	.short	0x010a
        /*0bc6*/ 	.byte	0xff
	.zero		1


	//   ....[172]....
        /*0bc8*/ 	.word	0x000048b0
        /*0bcc*/ 	.word	0x00000002
        /*0bd0*/ 	.word	0x00000000
        /*0bd4*/ 	.short	0x0101
        /*0bd6*/ 	.byte	0xff
	.zero		1


	//   ....[173]....
        /*0bd8*/ 	.word	0x00004940
        /*0bdc*/ 	.word	0x000000ff
        /*0be0*/ 	.word	0x00000310
        /*0be4*/ 	.short	0x0106
        /*0be6*/ 	.byte	0x04
	.zero		1


	//   ....[174]....
        /*0be8*/ 	.word	0x00004960
        /*0bec*/ 	.word	0x000000ff
        /*0bf0*/ 	.word	0x00000310
        /*0bf4*/ 	.short	0x010a
        /*0bf6*/ 	.byte	0x04
	.zero		1


	//   ....[175]....
        /*0bf8*/ 	.word	0x000049f0
        /*0bfc*/ 	.word	0x000000ff
        /*0c00*/ 	.word	0x00000310
        /*0c04*/ 	.short	0x0106
        /*0c06*/ 	.byte	0x06
	.zero		1


	//   ....[176]....
        /*0c08*/ 	.word	0x00004a30
        /*0c0c*/ 	.word	0x00000000
        /*0c10*/ 	.word	0x00000310
        /*0c14*/ 	.short	0x010a
        /*0c16*/ 	.byte	0xff
	.zero		1


	//   ....[177]....
        /*0c18*/ 	.word	0x00004f20
        /*0c1c*/ 	.word	0x00000000
        /*0c20*/ 	.word	0x00000300
        /*0c24*/ 	.short	0x010a
        /*0c26*/ 	.byte	0xff
	.zero		1


	//   ....[178]....
        /*0c28*/ 	.word	0x00005020
        /*0c2c*/ 	.word	0x00000003
        /*0c30*/ 	.word	0x00000000
        /*0c34*/ 	.short	0x0101
        /*0c36*/ 	.byte	0xff
	.zero		1


	//   ....[179]....
        /*0c38*/ 	.word	0x00005030
        /*0c3c*/ 	.word	0x000000ff
        /*0c40*/ 	.word	0x00000000
        /*0c44*/ 	.short	0x010a
        /*0c46*/ 	.byte	0x05
	.zero		1


	//   ....[180]....
        /*0c48*/ 	.word	0x00005050
        /*0c4c*/ 	.word	0x000000ff
        /*0c50*/ 	.word	0x00000340
        /*0c54*/ 	.short	0x010a
        /*0c56*/ 	.byte	0x13
	.zero		1


	//   ....[181]....
        /*0c58*/ 	.word	0x00005180
        /*0c5c*/ 	.word	0x000000ff
        /*0c60*/ 	.word	0x00000000
        /*0c64*/ 	.short	0x010a
        /*0c66*/ 	.byte	0x07
	.zero		1


	//   ....[182]....
        /*0c68*/ 	.word	0x00005290
        /*0c6c*/ 	.word	0x000000ff
        /*0c70*/ 	.word	0x00000000
        /*0c74*/ 	.short	0x010a
        /*0c76*/ 	.byte	0x0a
	.zero		1


	//   ....[183]....
        /*0c78*/ 	.word	0x00005460
        /*0c7c*/ 	.word	0x000000ff
        /*0c80*/ 	.word	0x00000000
        /*0c84*/ 	.short	0x010a
        /*0c86*/ 	.byte	0x04
	.zero		1


	//   ....[184]....
        /*0c88*/ 	.word	0x000054f0
        /*0c8c*/ 	.word	0x000000ff
        /*0c90*/ 	.word	0x00000000
        /*0c94*/ 	.short	0x010a
        /*0c96*/ 	.byte	0x05
	.zero		1


	//   ....[185]....
        /*0c98*/ 	.word	0x00005580
        /*0c9c*/ 	.word	0x000000ff
        /*0ca0*/ 	.word	0x00000000
        /*0ca4*/ 	.short	0x010a
        /*0ca6*/ 	.byte	0x05
	.zero		1


	//   ....[186]....
        /*0ca8*/ 	.word	0x00005610
        /*0cac*/ 	.word	0x000000ff
        /*0cb0*/ 	.word	0x00000000
        /*0cb4*/ 	.short	0x010a
        /*0cb6*/ 	.byte	0x04
	.zero		1


	//   ....[187]....
        /*0cb8*/ 	.word	0x00005af0
        /*0cbc*/ 	.word	0x00000003
        /*0cc0*/ 	.word	0x00000300
        /*0cc4*/ 	.short	0x010a
        /*0cc6*/ 	.byte	0xff
	.zero		1


	//   ....[188]....
        /*0cc8*/ 	.word	0x00005c60
        /*0ccc*/ 	.word	0x00000000
        /*0cd0*/ 	.word	0x00000000
        /*0cd4*/ 	.short	0x0101
        /*0cd6*/ 	.byte	0xff
	.zero		1


	//   ....[189]....
        /*0cd8*/ 	.word	0x00006110
        /*0cdc*/ 	.word	0x000000ff
        /*0ce0*/ 	.word	0x000002f8
        /*0ce4*/ 	.short	0x010a
        /*0ce6*/ 	.byte	0x06
	.zero		1


	//   ....[190]....
        /*0ce8*/ 	.word	0x000062e0
        /*0cec*/ 	.word	0x000000ff
        /*0cf0*/ 	.word	0x000002e0
        /*0cf4*/ 	.short	0x010a
        /*0cf6*/ 	.byte	0x07
	.zero		1


	//   ....[191]....
        /*0cf8*/ 	.word	0x000066a0
        /*0cfc*/ 	.word	0x000000ff
        /*0d00*/ 	.word	0x000002d0
        /*0d04*/ 	.short	0x010b
        /*0d06*/ 	.byte	0x07
	.zero		1


	//   ....[192]....
        /*0d08*/ 	.word	0x000066b0
        /*0d0c*/ 	.word	0x000000ff
        /*0d10*/ 	.word	0x00000000
        /*0d14*/ 	.short	0x0101
        /*0d16*/ 	.byte	0x04
	.zero		1


	//   ....[193]....
        /*0d18*/ 	.word	0x00006700
        /*0d1c*/ 	.word	0x000000ff
        /*0d20*/ 	.word	0x00000000
        /*0d24*/ 	.short	0x010a
        /*0d26*/ 	.byte	0x04
	.zero		1


	//   ....[194]....
        /*0d28*/ 	.word	0x000067a0
        /*0d2c*/ 	.word	0x00000000
        /*0d30*/ 	.word	0x00000000
        /*0d34*/ 	.short	0x010a
        /*0d36*/ 	.byte	0xff
	.zero		1


	//   ....[195]....
        /*0d38*/ 	.word	0x00006ab0
        /*0d3c*/ 	.word	0x00000008
        /*0d40*/ 	.word	0x00000300
        /*0d44*/ 	.short	0x010a
        /*0d46*/ 	.byte	0xff
	.zero		1


	//   ....[196]....
        /*0d48*/ 	.word	0x00006c30
        /*0d4c*/ 	.word	0x00000000
        /*0d50*/ 	.word	0x00000000
        /*0d54*/ 	.short	0x0101
        /*0d56*/ 	.byte	0xff
	.zero		1


	//   ....[197]....
        /*0d58*/ 	.word	0x000076b0
        /*0d5c*/ 	.word	0x00000000
        /*0d60*/ 	.word	0x000002d0
        /*0d64*/ 	.short	0x010a
        /*0d66*/ 	.byte	0xff
	.zero		1


	//   ....[198]....
        /*0d68*/ 	.word	0x000076d0
        /*0d6c*/ 	.word	0x00000011
        /*0d70*/ 	.word	0x00000320
        /*0d74*/ 	.short	0x010a
        /*0d76*/ 	.byte	0xff
	.zero		1


	//   ....[199]....
        /*0d78*/ 	.word	0x000077d0
        /*0d7c*/ 	.word	0x00000000
        /*0d80*/ 	.word	0x000002d0
        /*0d84*/ 	.short	0x010a
        /*0d86*/ 	.byte	0xff
	.zero		1


	//   ....[200]....
        /*0d88*/ 	.word	0x000079e0
        /*0d8c*/ 	.word	0x00000011
        /*0d90*/ 	.word	0x00000320
        /*0d94*/ 	.short	0x010a
        /*0d96*/ 	.byte	0xff
	.zero		1


	//   ....[201]....
        /*0d98*/ 	.word	0x00008400
        /*0d9c*/ 	.word	0x000000ff
        /*0da0*/ 	.word	0x00000000
        /*0da4*/ 	.short	0x0101
        /*0da6*/ 	.byte	0x04
	.zero		1


	//   ....[202]....
        /*0da8*/ 	.word	0x00008e30
        /*0dac*/ 	.word	0x00000000
        /*0db0*/ 	.word	0x00000000
        /*0db4*/ 	.short	0x0101
        /*0db6*/ 	.byte	0xff
	.zero		1


	//   ....[203]....
        /*0db8*/ 	.word	0x000090d0
        /*0dbc*/ 	.word	0x00000000
        /*0dc0*/ 	.word	0x00000370
        /*0dc4*/ 	.short	0x010a
        /*0dc6*/ 	.byte	0xff
	.zero		1


	//   ....[204]....
        /*0dc8*/ 	.word	0x00009130
        /*0dcc*/ 	.word	0x00000000
        /*0dd0*/ 	.word	0x00000168
        /*0dd4*/ 	.short	0x010a
        /*0dd6*/ 	.byte	0xff
	.zero		1


	//   ....[205]....
        /*0dd8*/ 	.word	0x00009190
        /*0ddc*/ 	.word	0x00000000
        /*0de0*/ 	.word	0x00000168
        /*0de4*/ 	.short	0x010a
        /*0de6*/ 	.byte	0xff
	.zero		1


	//   ....[206]....
        /*0de8*/ 	.word	0x000091e0
        /*0dec*/ 	.word	0x00000003
        /*0df0*/ 	.word	0x00000300
        /*0df4*/ 	.short	0x010a
        /*0df6*/ 	.byte	0xff
	.zero		1


	//   ....[207]....
        /*0df8*/ 	.word	0x00009240
        /*0dfc*/ 	.word	0x00000000
        /*0e00*/ 	.word	0x00000000
        /*0e04*/ 	.short	0x010a
        /*0e06*/ 	.byte	0xff
	.zero		1


	//   ....[208]....
        /*0e08*/ 	.word	0x000092a0
        /*0e0c*/ 	.word	0x00000000
        /*0e10*/ 	.word	0x00000000
        /*0e14*/ 	.short	0x010a
        /*0e16*/ 	.byte	0xff
	.zero		1


	//   ....[209]....
        /*0e18*/ 	.word	0x00009300
        /*0e1c*/ 	.word	0x00000000
        /*0e20*/ 	.word	0x00000000
        /*0e24*/ 	.short	0x010a
        /*0e26*/ 	.byte	0xff
	.zero		1


	//   ....[210]....
        /*0e28*/ 	.word	0x00009360
        /*0e2c*/ 	.word	0x00000000
        /*0e30*/ 	.word	0x00000000
        /*0e34*/ 	.short	0x010a
        /*0e36*/ 	.byte	0xff
	.zero		1


	//   ....[211]....
        /*0e38*/ 	.word	0x000093c0
        /*0e3c*/ 	.word	0x00000000
        /*0e40*/ 	.word	0x00000000
        /*0e44*/ 	.short	0x010a
        /*0e46*/ 	.byte	0xff
	.zero		1


	//   ....[212]....
        /*0e48*/ 	.word	0x00009420
        /*0e4c*/ 	.word	0x00000000
        /*0e50*/ 	.word	0x00000000
        /*0e54*/ 	.short	0x010a
        /*0e56*/ 	.byte	0xff
	.zero		1


	//   ....[213]....
        /*0e58*/ 	.word	0x00009480
        /*0e5c*/ 	.word	0x00000000
        /*0e60*/ 	.word	0x00000000
        /*0e64*/ 	.short	0x010a
        /*0e66*/ 	.byte	0xff
	.zero		1


	//   ....[214]....
        /*0e68*/ 	.word	0x000094e0
        /*0e6c*/ 	.word	0x00000000
        /*0e70*/ 	.word	0x00000000
        /*0e74*/ 	.short	0x010a
        /*0e76*/ 	.byte	0xff
	.zero		1


	//   ....[215]....
        /*0e78*/ 	.word	0x00009540
        /*0e7c*/ 	.word	0x00000000
        /*0e80*/ 	.word	0x00000000
        /*0e84*/ 	.short	0x010a
        /*0e86*/ 	.byte	0xff
	.zero		1


	//   ....[216]....
        /*0e88*/ 	.word	0x000095a0
        /*0e8c*/ 	.word	0x00000000
        /*0e90*/ 	.word	0x00000000
        /*0e94*/ 	.short	0x010a
        /*0e96*/ 	.byte	0xff
	.zero		1


	//   ....[217]....
        /*0e98*/ 	.word	0x00009600
        /*0e9c*/ 	.word	0x00000000
        /*0ea0*/ 	.word	0x00000000
        /*0ea4*/ 	.short	0x010a
        /*0ea6*/ 	.byte	0xff
	.zero		1


	//   ....[218]....
        /*0ea8*/ 	.word	0x00009660
        /*0eac*/ 	.word	0x00000000
        /*0eb0*/ 	.word	0x00000000
        /*0eb4*/ 	.short	0x010a
        /*0eb6*/ 	.byte	0xff
	.zero		1


	//   ....[219]....
        /*0eb8*/ 	.word	0x000096c0
        /*0ebc*/ 	.word	0x00000000
        /*0ec0*/ 	.word	0x00000000
        /*0ec4*/ 	.short	0x010a
        /*0ec6*/ 	.byte	0xff
	.zero		1


	//   ....[220]....
        /*0ec8*/ 	.word	0x00009720
        /*0ecc*/ 	.word	0x00000000
        /*0ed0*/ 	.word	0x00000000
        /*0ed4*/ 	.short	0x010a
        /*0ed6*/ 	.byte	0xff
	.zero		1


	//   ....[221]....
        /*0ed8*/ 	.word	0x00009780
        /*0edc*/ 	.word	0x00000000
        /*0ee0*/ 	.word	0x00000000
        /*0ee4*/ 	.short	0x010a
        /*0ee6*/ 	.byte	0xff
	.zero		1


	//   ....[222]....
        /*0ee8*/ 	.word	0x000097e0
        /*0eec*/ 	.word	0x00000000
        /*0ef0*/ 	.word	0x00000000
        /*0ef4*/ 	.short	0x010a
        /*0ef6*/ 	.byte	0xff
	.zero		1


	//   ....[223]....
        /*0ef8*/ 	.word	0x00009840
        /*0efc*/ 	.word	0x00000000
        /*0f00*/ 	.word	0x00000000
        /*0f04*/ 	.short	0x010a
        /*0f06*/ 	.byte	0xff
	.zero		1


	//   ....[224]....
        /*0f08*/ 	.word	0x000098a0
        /*0f0c*/ 	.word	0x00000000
        /*0f10*/ 	.word	0x00000000
        /*0f14*/ 	.short	0x010a
        /*0f16*/ 	.byte	0xff
	.zero		1


	//   ....[225]....
        /*0f18*/ 	.word	0x00009900
        /*0f1c*/ 	.word	0x00000000
        /*0f20*/ 	.word	0x00000000
        /*0f24*/ 	.short	0x010a
        /*0f26*/ 	.byte	0xff
	.zero		1


	//   ....[226]....
        /*0f28*/ 	.word	0x00009960
        /*0f2c*/ 	.word	0x00000000
        /*0f30*/ 	.word	0x00000000
        /*0f34*/ 	.short	0x010a
        /*0f36*/ 	.byte	0xff
	.zero		1


	//   ....[227]....
        /*0f38*/ 	.word	0x000099c0
        /*0f3c*/ 	.word	0x00000000
        /*0f40*/ 	.word	0x00000000
        /*0f44*/ 	.short	0x010a
        /*0f46*/ 	.byte	0xff
	.zero		1


	//   ....[228]....
        /*0f48*/ 	.word	0x00009a20
        /*0f4c*/ 	.word	0x00000000
        /*0f50*/ 	.word	0x00000000
        /*0f54*/ 	.short	0x010a
        /*0f56*/ 	.byte	0xff
	.zero		1


	//   ....[229]....
        /*0f58*/ 	.word	0x00009a80
        /*0f5c*/ 	.word	0x00000000
        /*0f60*/ 	.word	0x00000000
        /*0f64*/ 	.short	0x010a
        /*0f66*/ 	.byte	0xff
	.zero		1


	//   ....[230]....
        /*0f68*/ 	.word	0x00009ae0
        /*0f6c*/ 	.word	0x00000000
        /*0f70*/ 	.word	0x00000000
        /*0f74*/ 	.short	0x010a
        /*0f76*/ 	.byte	0xff
	.zero		1


	//   ....[231]....
        /*0f78*/ 	.word	0x00009b40
        /*0f7c*/ 	.word	0x00000000
        /*0f80*/ 	.word	0x00000000
        /*0f84*/ 	.short	0x010a
        /*0f86*/ 	.byte	0xff
	.zero		1


	//   ....[232]....
        /*0f88*/ 	.word	0x00009ba0
        /*0f8c*/ 	.word	0x00000000
        /*0f90*/ 	.word	0x00000000
        /*0f94*/ 	.short	0x010a
        /*0f96*/ 	.byte	0xff
	.zero		1


	//   ....[233]....
        /*0f98*/ 	.word	0x00009c00
        /*0f9c*/ 	.word	0x00000000
        /*0fa0*/ 	.word	0x00000000
        /*0fa4*/ 	.short	0x010a
        /*0fa6*/ 	.byte	0xff
	.zero		1


	//   ....[234]....
        /*0fa8*/ 	.word	0x00009c60
        /*0fac*/ 	.word	0x00000000
        /*0fb0*/ 	.word	0x00000000
        /*0fb4*/ 	.short	0x010a
        /*0fb6*/ 	.byte	0xff
	.zero		1


	//   ....[235]....
        /*0fb8*/ 	.word	0x00009cc0
        /*0fbc*/ 	.word	0x00000000
        /*0fc0*/ 	.word	0x00000000
        /*0fc4*/ 	.short	0x010a
        /*0fc6*/ 	.byte	0xff
	.zero		1


	//   ....[236]....
        /*0fc8*/ 	.word	0x00009d20
        /*0fcc*/ 	.word	0x00000000
        /*0fd0*/ 	.word	0x00000000
        /*0fd4*/ 	.short	0x010a
        /*0fd6*/ 	.byte	0xff
	.zero		1


	//   ....[237]....
        /*0fd8*/ 	.word	0x00009d80
        /*0fdc*/ 	.word	0x00000000
        /*0fe0*/ 	.word	0x00000000
        /*0fe4*/ 	.short	0x010a
        /*0fe6*/ 	.byte	0xff
	.zero		1


	//   ....[238]....
        /*0fe8*/ 	.word	0x00009de0
        /*0fec*/ 	.word	0x00000000
        /*0ff0*/ 	.word	0x00000000
        /*0ff4*/ 	.short	0x010a
        /*0ff6*/ 	.byte	0xff
	.zero		1


	//   ....[239]....
        /*0ff8*/ 	.word	0x00009e40
        /*0ffc*/ 	.word	0x00000000
        /*1000*/ 	.word	0x00000000
        /*1004*/ 	.short	0x010a
        /*1006*/ 	.byte	0xff
	.zero		1


	//   ....[240]....
        /*1008*/ 	.word	0x00009ea0
        /*100c*/ 	.word	0x00000000
        /*1010*/ 	.word	0x00000000
        /*1014*/ 	.short	0x010a
        /*1016*/ 	.byte	0xff
	.zero		1


	//   ....[241]....
        /*1018*/ 	.word	0x00009f00
        /*101c*/ 	.word	0x00000000
        /*1020*/ 	.word	0x00000000
        /*1024*/ 	.short	0x010a
        /*1026*/ 	.byte	0xff
	.zero		1


	//   ....[242]....
        /*1028*/ 	.word	0x00009f60
        /*102c*/ 	.word	0x00000000
        /*1030*/ 	.word	0x00000000
        /*1034*/ 	.short	0x010a
        /*1036*/ 	.byte	0xff
	.zero		1


	//   ....[243]....
        /*1038*/ 	.word	0x00009fc0
        /*103c*/ 	.word	0x00000000
        /*1040*/ 	.word	0x00000000
        /*1044*/ 	.short	0x010a
        /*1046*/ 	.byte	0xff
	.zero		1


	//   ....[244]....
        /*1048*/ 	.word	0x0000a020
        /*104c*/ 	.word	0x00000000
        /*1050*/ 	.word	0x00000000
        /*1054*/ 	.short	0x010a
        /*1056*/ 	.byte	0xff
	.zero		1


	//   ....[245]....
        /*1058*/ 	.word	0x0000a080
        /*105c*/ 	.word	0x00000000
        /*1060*/ 	.word	0x00000000
        /*1064*/ 	.short	0x010a
        /*1066*/ 	.byte	0xff
	.zero		1


	//   ....[246]....
        /*1068*/ 	.word	0x0000a0e0
        /*106c*/ 	.word	0x00000000
        /*1070*/ 	.word	0x00000000
        /*1074*/ 	.short	0x010a
        /*1076*/ 	.byte	0xff
	.zero		1


	//   ....[247]....
        /*1078*/ 	.word	0x0000a140
        /*107c*/ 	.word	0x00000000
        /*1080*/ 	.word	0x00000000
        /*1084*/ 	.short	0x010a
        /*1086*/ 	.byte	0xff
	.zero		1


	//   ....[248]....
        /*1088*/ 	.word	0x0000a1a0
        /*108c*/ 	.word	0x00000000
        /*1090*/ 	.word	0x00000000
        /*1094*/ 	.short	0x010a
        /*1096*/ 	.byte	0xff
	.zero		1


	//   ....[249]....
        /*1098*/ 	.word	0x0000a200
        /*109c*/ 	.word	0x00000000
        /*10a0*/ 	.word	0x00000000
        /*10a4*/ 	.short	0x010a
        /*10a6*/ 	.byte	0xff
	.zero		1


	//   ....[250]....
        /*10a8*/ 	.word	0x0000a260
        /*10ac*/ 	.word	0x00000000
        /*10b0*/ 	.word	0x00000000
        /*10b4*/ 	.short	0x010a
        /*10b6*/ 	.byte	0xff
	.zero		1


	//   ....[251]....
        /*10b8*/ 	.word	0x0000a2b0
        /*10bc*/ 	.word	0x00000002
        /*10c0*/ 	.word	0x00000360
        /*10c4*/ 	.short	0x010a
        /*10c6*/ 	.byte	0xff
	.zero		1


	//   ....[252]....
        /*10c8*/ 	.word	0x0000a310
        /*10cc*/ 	.word	0x00000002
        /*10d0*/ 	.word	0x00000310
        /*10d4*/ 	.short	0x010a
        /*10d6*/ 	.byte	0xff
	.zero		1


	//   ....[253]....
        /*10d8*/ 	.word	0x0000a360
        /*10dc*/ 	.word	0x00000002
        /*10e0*/ 	.word	0x00000300
        /*10e4*/ 	.short	0x010a
        /*10e6*/ 	.byte	0xff
	.zero		1


	//   ....[254]....
        /*10e8*/ 	.word	0x0000a3c0
        /*10ec*/ 	.word	0x00000000
        /*10f0*/ 	.word	0x00000310
        /*10f4*/ 	.short	0x010a
        /*10f6*/ 	.byte	0xff
	.zero		1


	//   ....[255]....
        /*10f8*/ 	.word	0x0000a410
        /*10fc*/ 	.word	0x00000000
        /*1100*/ 	.word	0x00000300
        /*1104*/ 	.short	0x010a
        /*1106*/ 	.byte	0xff
	.zero		1


	//   ....[0]....
        /*1108*/ 	.word	0x0000a470
        /*110c*/ 	.word	0x00000002
        /*1110*/ 	.word	0x00000340
        /*1114*/ 	.short	0x010a
        /*1116*/ 	.byte	0xff
	.zero		1


	//   ....[1]....
        /*1118*/ 	.word	0x0000a4d0
        /*111c*/ 	.word	0x00000000
        /*1120*/ 	.word	0x00000000
        /*1124*/ 	.short	0x010a
        /*1126*/ 	.byte	0xff
	.zero		1


	//   ....[2]....
        /*1128*/ 	.word	0x0000a530
        /*112c*/ 	.word	0x00000000
        /*1130*/ 	.word	0x00000000
        /*1134*/ 	.short	0x010a
        /*1136*/ 	.byte	0xff
	.zero		1


	//   ....[3]....
        /*1138*/ 	.word	0x0000a590
        /*113c*/ 	.word	0x00000000
        /*1140*/ 	.word	0x00000000
        /*1144*/ 	.short	0x010a
        /*1146*/ 	.byte	0xff
	.zero		1


	//   ....[4]....
        /*1148*/ 	.word	0x0000a5f0
        /*114c*/ 	.word	0x00000000
        /*1150*/ 	.word	0x00000000
        /*1154*/ 	.short	0x010a
        /*1156*/ 	.byte	0xff
	.zero		1


	//   ....[5]....
        /*1158*/ 	.word	0x0000a650
        /*115c*/ 	.word	0x00000000
        /*1160*/ 	.word	0x00000000
        /*1164*/ 	.short	0x010a
        /*1166*/ 	.byte	0xff
	.zero		1


	//   ....[6]....
        /*1168*/ 	.word	0x0000a6a0
        /*116c*/ 	.word	0x00000003
        /*1170*/ 	.word	0x00000300
        /*1174*/ 	.short	0x010a
        /*1176*/ 	.byte	0xff
	.zero		1


	//   ....[7]....
        /*1178*/ 	.word	0x0000a700
        /*117c*/ 	.word	0x00000000
        /*1180*/ 	.word	0x000002f8
        /*1184*/ 	.short	0x010a
        /*1186*/ 	.byte	0xff
	.zero		1


	//   ....[8]....
        /*1188*/ 	.word	0x0000a760
        /*118c*/ 	.word	0x00000002
        /*1190*/ 	.word	0x000002e0
        /*1194*/ 	.short	0x010a
        /*1196*/ 	.byte	0xff
	.zero		1


	//   ....[9]....
        /*1198*/ 	.word	0x0000a7c0
        /*119c*/ 	.word	0x00000000
        /*11a0*/ 	.word	0x00000000
        /*11a4*/ 	.short	0x010a
        /*11a6*/ 	.byte	0xff
	.zero		1


	//   ....[10]....
        /*11a8*/ 	.word	0x0000a810
        /*11ac*/ 	.word	0x00000008
        /*11b0*/ 	.word	0x00000300
        /*11b4*/ 	.short	0x010a
        /*11b6*/ 	.byte	0xff
	.zero		1


	//   ....[11]....
        /*11b8*/ 	.word	0x0000a860
        /*11bc*/ 	.word	0x00000000
        /*11c0*/ 	.word	0x000002d0
        /*11c4*/ 	.short	0x010a
        /*11c6*/ 	.byte	0xff
	.zero		1


	//   ....[12]....
        /*11c8*/ 	.word	0x0000a8b0
        /*11cc*/ 	.word	0x00000011
        /*11d0*/ 	.word	0x00000320
        /*11d4*/ 	.short	0x010a
        /*11d6*/ 	.byte	0xff
	.zero		1


	//----- nvinfo : EIATTR_NUM_MBARRIERS
	.align		4
.L_47:
        /*11d8*/ 	.byte	0x03, 0x38
        /*11da*/ 	.short	0x0070


	//----- nvinfo : EIATTR_EXIT_INSTR_OFFSETS
	.align		4
        /*11dc*/ 	.byte	0x04, 0x1c
        /*11de*/ 	.short	(.L_49 - .L_48)


	//   ....[0]....
.L_48:
        /*11e0*/ 	.word	0x00004510


	//   ....[1]....
        /*11e4*/ 	.word	0x00004a00


	//   ....[2]....
        /*11e8*/ 	.word	0x00004a60


	//   ....[3]....
        /*11ec*/ 	.word	0x00005870


	//   ....[4]....
        /*11f0*/ 	.word	0x000067d0


	//   ....[5]....
        /*11f4*/ 	.word	0x00006810


	//   ....[6]....
        /*11f8*/ 	.word	0x00008fe0


	//   ....[7]....
        /*11fc*/ 	.word	0x00009060


	//   ....[8]....
        /*1200*/ 	.word	0x00009090


	//   ....[9]....
        /*1204*/ 	.word	0x000090c0


	//----- nvinfo : EIATTR_MAX_THREADS
	.align		4
.L_49:
        /*1208*/ 	.byte	0x04, 0x05
        /*120a*/ 	.short	(.L_51 - .L_50)
.L_50:
        /*120c*/ 	.word	0x00000100
        /*1210*/ 	.word	0x00000001
        /*1214*/ 	.word	0x00000001


	//----- nvinfo : EIATTR_CRS_STACK_SIZE
	.align		4
.L_51:
        /*1218*/ 	.byte	0x04, 0x1e
        /*121a*/ 	.short	(.L_53 - .L_52)
.L_52:
        /*121c*/ 	.word	0x00000000


	//----- nvinfo : EIATTR_CBANK_PARAM_SIZE
	.align		4
.L_53:
        /*1220*/ 	.byte	0x03, 0x19
        /*1222*/ 	.short	0x0800


	//----- nvinfo : EIATTR_PARAM_CBANK
	.align		4
        /*1224*/ 	.byte	0x04, 0x0a
        /*1226*/ 	.short	(.L_55 - .L_54)
	.align		4
.L_54:
        /*1228*/ 	.word	index@(.nv.constant0._ZN7cutlass13device_kernelINS_4gemm6kernel13GemmUniversalIN4cute5tupleIJiiiiEEENS1_10collective13CollectiveMmaINS1_35MainloopSm100TmaUmmaWarpSpecializedILi45ELi2ELi4ENS5_IJNS4_1CILi2EEENSA_ILi1EEESC_EEEEENS5_IJNSA_ILi64EEENSA_ILi80EEENSA_ILi16EEEEEENS_6half_tENS5_IJlSC_lEEESJ_SK_NS4_8TiledMMAINS4_8MMA_AtomIJNS4_20SM100_MMA_F16BF16_SSISJ_SJ_fLi64ELi80ELNS4_4UMMA5MajorE0ELSP_0ELNSO_7ScaleInE0ELSQ_0EEEEEENS4_6LayoutINS5_IJSC_SC_SC_EEENS5_IJNSA_ILi0EEESV_SV_EEEEENS5_IJNS4_10UnderscoreESY_SY_EEEEENS4_13SM90_TMA_LOADENS4_14ComposedLayoutINS4_7SwizzleILi1ELi4ELi3EEENS4_18smem_ptr_flag_bitsILi16EEENST_INS5_IJNSA_ILi8EEESH_EEENS5_IJSH_SC_EEEEEEEvNS4_8identityENS4_23SM90_TMA_LOAD_MULTICASTES1B_vS1C_EENS_8epilogue10collective18CollectiveEpilogueINS1F_23Sm100TmaWarpSpecializedILi2ELi1ELi40ELb1ELb0EEEJSI_NS5_IJNST_ISF_SC_EENST_ISG_SC_EEEEESJ_SK_SJ_SK_NS1F_6fusion15FusionCallbacksIS1J_NS1N_17LinearCombinationISJ_fSJ_fLNS_15FloatRoundStyleE2EEESI_S1M_JEEENS4_5SM1004TMEM4LOAD26SM100_TMEM_LOAD_16dp256b2xES11_S1B_NS4_17SM75_U32x4_LDSM_NENS4_14SM90_TMA_STOREES1B_NS4_17SM90_U32x4_STSM_NENS4_39AutoVectorizingCopyWithAssumedAlignmentILi128EEEEEEvvEEEEvNT_6ParamsE)
        /*122c*/ 	.short	0x0380
        /*122e*/ 	.short	0x0800


	//----- nvinfo : EIATTR_SW_WAR
	.align		4
.L_55:
        /*1230*/ 	.byte	0x04, 0x36
        /*1232*/ 	.short	(.L_57 - .L_56)
.L_56:
        /*1234*/ 	.word	0x00000008
.L_57:


//--------------------- .nv.callgraph             --------------------------
	.section	.nv.callgraph,"",@"SHT_CUDA_CALLGRAPH"
	.align	4
	.sectionentsize	8
	.align		4
        /*0000*/ 	.word	0x00000000
	.align		4
        /*0004*/ 	.word	0xffffffff
	.align		4
        /*0008*/ 	.word	index@(_ZN7cutlass13device_kernelINS_4gemm6kernel13GemmUniversalIN4cute5tupleIJiiiiEEENS1_10collective13CollectiveMmaINS1_35MainloopSm100TmaUmmaWarpSpecializedILi45ELi2ELi4ENS5_IJNS4_1CILi2EEENSA_ILi1EEESC_EEEEENS5_IJNSA_ILi64EEENSA_ILi80EEENSA_ILi16EEEEEENS_6half_tENS5_IJlSC_lEEESJ_SK_NS4_8TiledMMAINS4_8MMA_AtomIJNS4_20SM100_MMA_F16BF16_SSISJ_SJ_fLi64ELi80ELNS4_4UMMA5MajorE0ELSP_0ELNSO_7ScaleInE0ELSQ_0EEEEEENS4_6LayoutINS5_IJSC_SC_SC_EEENS5_IJNSA_ILi0EEESV_SV_EEEEENS5_IJNS4_10UnderscoreESY_SY_EEEEENS4_13SM90_TMA_LOADENS4_14ComposedLayoutINS4_7SwizzleILi1ELi4ELi3EEENS4_18smem_ptr_flag_bitsILi16EEENST_INS5_IJNSA_ILi8EEESH_EEENS5_IJSH_SC_EEEEEEEvNS4_8identityENS4_23SM90_TMA_LOAD_MULTICASTES1B_vS1C_EENS_8epilogue10collective18CollectiveEpilogueINS1F_23Sm100TmaWarpSpecializedILi2ELi1ELi40ELb1ELb0EEEJSI_NS5_IJNST_ISF_SC_EENST_ISG_SC_EEEEESJ_SK_SJ_SK_NS1F_6fusion15FusionCallbacksIS1J_NS1N_17LinearCombinationISJ_fSJ_fLNS_15FloatRoundStyleE2EEESI_S1M_JEEENS4_5SM1004TMEM4LOAD26SM100_TMEM_LOAD_16dp256b2xES11_S1B_NS4_17SM75_U32x4_LDSM_NENS4_14SM90_TMA_STOREES1B_NS4_17SM90_U32x4_STSM_NENS4_39AutoVectorizingCopyWithAssumedAlignmentILi128EEEEEEvvEEEEvNT_6ParamsE)
	.align		4
        /*000c*/ 	.word	index@(__assertfail)
	.align		4
        /*0010*/ 	.word	0x00000000
	.align		4
        /*0014*/ 	.word	0xfffffffe
	.align		4
        /*0018*/ 	.word	0x00000000
	.align		4
        /*001c*/ 	.word	0xfffffffd
	.align		4
        /*0020*/ 	.word	0x00000000
	.align		4
        /*0024*/ 	.word	0xfffffffc


//--------------------- .nv.constant4             --------------------------
	.section	.nv.constant4,"a",@progbits
	.align	8
	.align		8
.nv.constant4:
        /*0000*/ 	.dword	__assertfail
	.align		8
        /*0008*/ 	.dword	__unnamed_1
	.align		8
        /*0010*/ 	.dword	__unnamed_2
	.align		8
        /*0018*/ 	.dword	_ZN39_INTERNAL_4ea72c94_4_k_cu_6b33eb57_95884cuda3std3__45__cpo5beginE
	.align		8
        /*0020*/ 	.dword	_ZN39_INTERNAL_4ea72c94_4_k_cu_6b33eb57_95884cuda3std3__45__cpo3endE
	.align		8
        /*0028*/ 	.dword	_ZN39_INTERNAL_4ea72c94_4_k_cu_6b33eb57_95884cuda3std3__45__cpo6cbeginE
	.align		8
        /*0030*/ 	.dword	_ZN39_INTERNAL_4ea72c94_4_k_cu_6b33eb57_95884cuda3std3__45__cpo4cendE
	.align		8
        /*0038*/ 	.dword	_ZN39_INTERNAL_4ea72c94_4_k_cu_6b33eb57_95884cuda3std3__441_GLOBAL__N__4ea72c94_4_k_cu_6b33eb57_95886ignoreE
	.align		8
        /*0040*/ 	.dword	_ZN39_INTERNAL_4ea72c94_4_k_cu_6b33eb57_95884cuda3std3__419piecewise_constructE
	.align		8
        /*0048*/ 	.dword	_ZN39_INTERNAL_4ea72c94_4_k_cu_6b33eb57_95884cuda3std3__48in_placeE
	.align		8
        /*0050*/ 	.dword	_ZN39_INTERNAL_4ea72c94_4_k_cu_6b33eb57_95884cuda3std6ranges3__45__cpo4swapE
	.align		8
        /*0058*/ 	.dword	_ZN39_INTERNAL_4ea72c94_4_k_cu_6b33eb57_95884cuda3std6ranges3__45__cpo9iter_moveE
	.align		8
        /*0060*/ 	.dword	_ZN39_INTERNAL_4ea72c94_4_k_cu_6b33eb57_95884cute7productE
	.align		8
        /*0068*/ 	.dword	_ZN39_INTERNAL_4ea72c94_4_k_cu_6b33eb57_95884cute1_E
	.align		8
        /*0070*/ 	.dword	$str$25
	.align		8
        /*0078*/ 	.dword	$str$26
	.align		8
        /*0080*/ 	.dword	$str$27
	.align		8
        /*0088*/ 	.dword	$str$28


//--------------------- .text._ZN7cutlass13device_kernelINS_4gemm6kernel13GemmUniversalIN4cute5tupleIJiiiiEEENS1_10collective13CollectiveMmaINS1_35MainloopSm100TmaUmmaWarpSpecializedILi45ELi2ELi4ENS5_IJNS4_1CILi2EEENSA_ILi1EEESC_EEEEENS5_IJNSA_ILi64EEENSA_ILi80EEENSA_ILi16EEEEEENS_6half_tENS5_IJlSC_lEEESJ_SK_NS4_8TiledMMAINS4_8MMA_AtomIJNS4_20SM100_MMA_F16BF16_SSISJ_SJ_fLi64ELi80ELNS4_4UMMA5MajorE0ELSP_0ELNSO_7ScaleInE0ELSQ_0EEEEEENS4_6LayoutINS5_IJSC_SC_SC_EEENS5_IJNSA_ILi0EEESV_SV_EEEEENS5_IJNS4_10UnderscoreESY_SY_EEEEENS4_13SM90_TMA_LOADENS4_14ComposedLayoutINS4_7SwizzleILi1ELi4ELi3EEENS4_18smem_ptr_flag_bitsILi16EEENST_INS5_IJNSA_ILi8EEESH_EEENS5_IJSH_SC_EEEEEEEvNS4_8identityENS4_23SM90_TMA_LOAD_MULTICASTES1B_vS1C_EENS_8epilogue10collective18CollectiveEpilogueINS1F_23Sm100TmaWarpSpecializedILi2ELi1ELi40ELb1ELb0EEEJSI_NS5_IJNST_ISF_SC_EENST_ISG_SC_EEEEESJ_SK_SJ_SK_NS1F_6fusion15FusionCallbacksIS1J_NS1N_17LinearCombinationISJ_fSJ_fLNS_15FloatRoundStyleE2EEESI_S1M_JEEENS4_5SM1004TMEM4LOAD26SM100_TMEM_LOAD_16dp256b2xES11_S1B_NS4_17SM75_U32x4_LDSM_NENS4_14SM90_TMA_STOREES1B_NS4_17SM90_U32x4_STSM_NENS4_39AutoVectorizingCopyWithAssumedAlignmentILi128EEEEEEvvEEEEvNT_6ParamsE --------------------------
	.section	.text._ZN7cutlass13device_kernelINS_4gemm6kernel13GemmUniversalIN4cute5tupleIJiiiiEEENS1_10collective13CollectiveMmaINS1_35MainloopSm100TmaUmmaWarpSpecializedILi45ELi2ELi4ENS5_IJNS4_1CILi2EEENSA_ILi1EEESC_EEEEENS5_IJNSA_ILi64EEENSA_ILi80EEENSA_ILi16EEEEEENS_6half_tENS5_IJlSC_lEEESJ_SK_NS4_8TiledMMAINS4_8MMA_AtomIJNS4_20SM100_MMA_F16BF16_SSISJ_SJ_fLi64ELi80ELNS4_4UMMA5MajorE0ELSP_0ELNSO_7ScaleInE0ELSQ_0EEEEEENS4_6LayoutINS5_IJSC_SC_SC_EEENS5_IJNSA_ILi0EEESV_SV_EEEEENS5_IJNS4_10UnderscoreESY_SY_EEEEENS4_13SM90_TMA_LOADENS4_14ComposedLayoutINS4_7SwizzleILi1ELi4ELi3EEENS4_18smem_ptr_flag_bitsILi16EEENST_INS5_IJNSA_ILi8EEESH_EEENS5_IJSH_SC_EEEEEEEvNS4_8identityENS4_23SM90_TMA_LOAD_MULTICASTES1B_vS1C_EENS_8epilogue10collective18CollectiveEpilogueINS1F_23Sm100TmaWarpSpecializedILi2ELi1ELi40ELb1ELb0EEEJSI_NS5_IJNST_ISF_SC_EENST_ISG_SC_EEEEESJ_SK_SJ_SK_NS1F_6fusion15FusionCallbacksIS1J_NS1N_17LinearCombinationISJ_fSJ_fLNS_15FloatRoundStyleE2EEESI_S1M_JEEENS4_5SM1004TMEM4LOAD26SM100_TMEM_LOAD_16dp256b2xES11_S1B_NS4_17SM75_U32x4_LDSM_NENS4_14SM90_TMA_STOREES1B_NS4_17SM90_U32x4_STSM_NENS4_39AutoVectorizingCopyWithAssumedAlignmentILi128EEEEEEvvEEEEvNT_6ParamsE,"ax",@progbits
	.align	128
.text._ZN7cutlass13device_kernelINS_4gemm6kernel13GemmUniversalIN4cute5tupleIJiiiiEEENS1_10collective13CollectiveMmaINS1_35MainloopSm100TmaUmmaWarpSpecializedILi45ELi2ELi4ENS5_IJNS4_1CILi2EEENSA_ILi1EEESC_EEEEENS5_IJNSA_ILi64EEENSA_ILi80EEENSA_ILi16EEEEEENS_6half_tENS5_IJlSC_lEEESJ_SK_NS4_8TiledMMAINS4_8MMA_AtomIJNS4_20SM100_MMA_F16BF16_SSISJ_SJ_fLi64ELi80ELNS4_4UMMA5MajorE0ELSP_0ELNSO_7ScaleInE0ELSQ_0EEEEEENS4_6LayoutINS5_IJSC_SC_SC_EEENS5_IJNSA_ILi0EEESV_SV_EEEEENS5_IJNS4_10UnderscoreESY_SY_EEEEENS4_13SM90_TMA_LOADENS4_14ComposedLayoutINS4_7SwizzleILi1ELi4ELi3EEENS4_18smem_ptr_flag_bitsILi16EEENST_INS5_IJNSA_ILi8EEESH_EEENS5_IJSH_SC_EEEEEEEvNS4_8identityENS4_23SM90_TMA_LOAD_MULTICASTES1B_vS1C_EENS_8epilogue10collective18CollectiveEpilogueINS1F_23Sm100TmaWarpSpecializedILi2ELi1ELi40ELb1ELb0EEEJSI_NS5_IJNST_ISF_SC_EENST_ISG_SC_EEEEESJ_SK_SJ_SK_NS1F_6fusion15FusionCallbacksIS1J_NS1N_17LinearCombinationISJ_fSJ_fLNS_15FloatRoundStyleE2EEESI_S1M_JEEENS4_5SM1004TMEM4LOAD26SM100_TMEM_LOAD_16dp256b2xES11_S1B_NS4_17SM75_U32x4_LDSM_NENS4_14SM90_TMA_STOREES1B_NS4_17SM90_U32x4_STSM_NENS4_39AutoVectorizingCopyWithAssumedAlignmentILi128EEEEEEvvEEEEvNT_6ParamsE:
        .type           _ZN7cutlass13device_kernelINS_4gemm6kernel13GemmUniversalIN4cute5tupleIJiiiiEEENS1_10collective13CollectiveMmaINS1_35MainloopSm100TmaUmmaWarpSpecializedILi45ELi2ELi4ENS5_IJNS4_1CILi2EEENSA_ILi1EEESC_EEEEENS5_IJNSA_ILi64EEENSA_ILi80EEENSA_ILi16EEEEEENS_6half_tENS5_IJlSC_lEEESJ_SK_NS4_8TiledMMAINS4_8MMA_AtomIJNS4_20SM100_MMA_F16BF16_SSISJ_SJ_fLi64ELi80ELNS4_4UMMA5MajorE0ELSP_0ELNSO_7ScaleInE0ELSQ_0EEEEEENS4_6LayoutINS5_IJSC_SC_SC_EEENS5_IJNSA_ILi0EEESV_SV_EEEEENS5_IJNS4_10UnderscoreESY_SY_EEEEENS4_13SM90_TMA_LOADENS4_14ComposedLayoutINS4_7SwizzleILi1ELi4ELi3EEENS4_18smem_ptr_flag_bitsILi16EEENST_INS5_IJNSA_ILi8EEESH_EEENS5_IJSH_SC_EEEEEEEvNS4_8identityENS4_23SM90_TMA_LOAD_MULTICASTES1B_vS1C_EENS_8epilogue10collective18CollectiveEpilogueINS1F_23Sm100TmaWarpSpecializedILi2ELi1ELi40ELb1ELb0EEEJSI_NS5_IJNST_ISF_SC_EENST_ISG_SC_EEEEESJ_SK_SJ_SK_NS1F_6fusion15FusionCallbacksIS1J_NS1N_17LinearCombinationISJ_fSJ_fLNS_15FloatRoundStyleE2EEESI_S1M_JEEENS4_5SM1004TMEM4LOAD26SM100_TMEM_LOAD_16dp256b2xES11_S1B_NS4_17SM75_U32x4_LDSM_NENS4_14SM90_TMA_STOREES1B_NS4_17SM90_U32x4_STSM_NENS4_39AutoVectorizingCopyWithAssumedAlignmentILi128EEEEEEvvEEEEvNT_6ParamsE,@function
        .size           _ZN7cutlass13device_kernelINS_4gemm6kernel13GemmUniversalIN4cute5tupleIJiiiiEEENS1_10collective13CollectiveMmaINS1_35MainloopSm100TmaUmmaWarpSpecializedILi45ELi2ELi4ENS5_IJNS4_1CILi2EEENSA_ILi1EEESC_EEEEENS5_IJNSA_ILi64EEENSA_ILi80EEENSA_ILi16EEEEEENS_6half_tENS5_IJlSC_lEEESJ_SK_NS4_8TiledMMAINS4_8MMA_AtomIJNS4_20SM100_MMA_F16BF16_SSISJ_SJ_fLi64ELi80ELNS4_4UMMA5MajorE0ELSP_0ELNSO_7ScaleInE0ELSQ_0EEEEEENS4_6LayoutINS5_IJSC_SC_SC_EEENS5_IJNSA_ILi0EEESV_SV_EEEEENS5_IJNS4_10UnderscoreESY_SY_EEEEENS4_13SM90_TMA_LOADENS4_14ComposedLayoutINS4_7SwizzleILi1ELi4ELi3EEENS4_18smem_ptr_flag_bitsILi16EEENST_INS5_IJNSA_ILi8EEESH_EEENS5_IJSH_SC_EEEEEEEvNS4_8identityENS4_23SM90_TMA_LOAD_MULTICASTES1B_vS1C_EENS_8epilogue10collective18CollectiveEpilogueINS1F_23Sm100TmaWarpSpecializedILi2ELi1ELi40ELb1ELb0EEEJSI_NS5_IJNST_ISF_SC_EENST_ISG_SC_EEEEESJ_SK_SJ_SK_NS1F_6fusion15FusionCallbacksIS1J_NS1N_17LinearCombinationISJ_fSJ_fLNS_15FloatRoundStyleE2EEESI_S1M_JEEENS4_5SM1004TMEM4LOAD26SM100_TMEM_LOAD_16dp256b2xES11_S1B_NS4_17SM75_U32x4_LDSM_NENS4_14SM90_TMA_STOREES1B_NS4_17SM90_U32x4_STSM_NENS4_39AutoVectorizingCopyWithAssumedAlignmentILi128EEEEEEvvEEEEvNT_6ParamsE,(.L_x_272 - _ZN7cutlass13device_kernelINS_4gemm6kernel13GemmUniversalIN4cute5tupleIJiiiiEEENS1_10collective13CollectiveMmaINS1_35MainloopSm100TmaUmmaWarpSpecializedILi45ELi2ELi4ENS5_IJNS4_1CILi2EEENSA_ILi1EEESC_EEEEENS5_IJNSA_ILi64EEENSA_ILi80EEENSA_ILi16EEEEEENS_6half_tENS5_IJlSC_lEEESJ_SK_NS4_8TiledMMAINS4_8MMA_AtomIJNS4_20SM100_MMA_F16BF16_SSISJ_SJ_fLi64ELi80ELNS4_4UMMA5MajorE0ELSP_0ELNSO_7ScaleInE0ELSQ_0EEEEEENS4_6LayoutINS5_IJSC_SC_SC_EEENS5_IJNSA_ILi0EEESV_SV_EEEEENS5_IJNS4_10UnderscoreESY_SY_EEEEENS4_13SM90_TMA_LOADENS4_14ComposedLayoutINS4_7SwizzleILi1ELi4ELi3EEENS4_18smem_ptr_flag_bitsILi16EEENST_INS5_IJNSA_ILi8EEESH_EEENS5_IJSH_SC_EEEEEEEvNS4_8identityENS4_23SM90_TMA_LOAD_MULTICASTES1B_vS1C_EENS_8epilogue10collective18CollectiveEpilogueINS1F_23Sm100TmaWarpSpecializedILi2ELi1ELi40ELb1ELb0EEEJSI_NS5_IJNST_ISF_SC_EENST_ISG_SC_EEEEESJ_SK_SJ_SK_NS1F_6fusion15FusionCallbacksIS1J_NS1N_17LinearCombinationISJ_fSJ_fLNS_15FloatRoundStyleE2EEESI_S1M_JEEENS4_5SM1004TMEM4LOAD26SM100_TMEM_LOAD_16dp256b2xES11_S1B_NS4_17SM75_U32x4_LDSM_NENS4_14SM90_TMA_STOREES1B_NS4_17SM90_U32x4_STSM_NENS4_39AutoVectorizingCopyWithAssumedAlignmentILi128EEEEEEvvEEEEvNT_6ParamsE)
        .other          _ZN7cutlass13device_kernelINS_4gemm6kernel13GemmUniversalIN4cute5tupleIJiiiiEEENS1_10collective13CollectiveMmaINS1_35MainloopSm100TmaUmmaWarpSpecializedILi45ELi2ELi4ENS5_IJNS4_1CILi2EEENSA_ILi1EEESC_EEEEENS5_IJNSA_ILi64EEENSA_ILi80EEENSA_ILi16EEEEEENS_6half_tENS5_IJlSC_lEEESJ_SK_NS4_8TiledMMAINS4_8MMA_AtomIJNS4_20SM100_MMA_F16BF16_SSISJ_SJ_fLi64ELi80ELNS4_4UMMA5MajorE0ELSP_0ELNSO_7ScaleInE0ELSQ_0EEEEEENS4_6LayoutINS5_IJSC_SC_SC_EEENS5_IJNSA_ILi0EEESV_SV_EEEEENS5_IJNS4_10UnderscoreESY_SY_EEEEENS4_13SM90_TMA_LOADENS4_14ComposedLayoutINS4_7SwizzleILi1ELi4ELi3EEENS4_18smem_ptr_flag_bitsILi16EEENST_INS5_IJNSA_ILi8EEESH_EEENS5_IJSH_SC_EEEEEEEvNS4_8identityENS4_23SM90_TMA_LOAD_MULTICASTES1B_vS1C_EENS_8epilogue10collective18CollectiveEpilogueINS1F_23Sm100TmaWarpSpecializedILi2ELi1ELi40ELb1ELb0EEEJSI_NS5_IJNST_ISF_SC_EENST_ISG_SC_EEEEESJ_SK_SJ_SK_NS1F_6fusion15FusionCallbacksIS1J_NS1N_17LinearCombinationISJ_fSJ_fLNS_15FloatRoundStyleE2EEESI_S1M_JEEENS4_5SM1004TMEM4LOAD26SM100_TMEM_LOAD_16dp256b2xES11_S1B_NS4_17SM75_U32x4_LDSM_NENS4_14SM90_TMA_STOREES1B_NS4_17SM90_U32x4_STSM_NENS4_39AutoVectorizingCopyWithAssumedAlignmentILi128EEEEEEvvEEEEvNT_6ParamsE,@"STO_CUDA_ENTRY STV_DEFAULT"
_ZN7cutlass13device_kernelINS_4gemm6kernel13GemmUniversalIN4cute5tupleIJiiiiEEENS1_10collective13CollectiveMmaINS1_35MainloopSm100TmaUmmaWarpSpecializedILi45ELi2ELi4ENS5_IJNS4_1CILi2EEENSA_ILi1EEESC_EEEEENS5_IJNSA_ILi64EEENSA_ILi80EEENSA_ILi16EEEEEENS_6half_tENS5_IJlSC_lEEESJ_SK_NS4_8TiledMMAINS4_8MMA_AtomIJNS4_20SM100_MMA_F16BF16_SSISJ_SJ_fLi64ELi80ELNS4_4UMMA5MajorE0ELSP_0ELNSO_7ScaleInE0ELSQ_0EEEEEENS4_6LayoutINS5_IJSC_SC_SC_EEENS5_IJNSA_ILi0EEESV_SV_EEEEENS5_IJNS4_10UnderscoreESY_SY_EEEEENS4_13SM90_TMA_LOADENS4_14ComposedLayoutINS4_7SwizzleILi1ELi4ELi3EEENS4_18smem_ptr_flag_bitsILi16EEENST_INS5_IJNSA_ILi8EEESH_EEENS5_IJSH_SC_EEEEEEEvNS4_8identityENS4_23SM90_TMA_LOAD_MULTICASTES1B_vS1C_EENS_8epilogue10collective18CollectiveEpilogueINS1F_23Sm100TmaWarpSpecializedILi2ELi1ELi40ELb1ELb0EEEJSI_NS5_IJNST_ISF_SC_EENST_ISG_SC_EEEEESJ_SK_SJ_SK_NS1F_6fusion15FusionCallbacksIS1J_NS1N_17LinearCombinationISJ_fSJ_fLNS_15FloatRoundStyleE2EEESI_S1M_JEEENS4_5SM1004TMEM4LOAD26SM100_TMEM_LOAD_16dp256b2xES11_S1B_NS4_17SM75_U32x4_LDSM_NENS4_14SM90_TMA_STOREES1B_NS4_17SM90_U32x4_STSM_NENS4_39AutoVectorizingCopyWithAssumedAlignmentILi128EEEEEEvvEEEEvNT_6ParamsE:
[----:B------:R-:W1:Y:S01]  /*0000*/  LDC R1, c[0x0][0x37c] ;  /* 0x0000df00ff017b82 */ /* 0x000e620000000800 */
[----:B------:R-:W2:Y:S01]  /*0010*/  S2R R104, SR_TID.X ;  /* 0x0000000000687919 */ /* 0x000ea20000002100 */
[----:B------:R-:W3:Y:S01]  /*0020*/  LDCU.64 UR8, c[0x0][0x890] ;  /* 0x00011200ff0877ac */ /* 0x000ee20008000a00 */
[----:B------:R-:W-:Y:S02]  /*0030*/  PRMT R97, RZ, 0x7610, R97 ;  /* 0x00007610ff617816 */ /* 0x000fe40000000061 */
[----:B------:R-:W-:Y:S01]  /*0040*/  ELECT P3, URZ, PT ;  /* 0x0000000000ff782f */ /* 0x000fe20003860000 */
[----:B---3--:R-:W-:-:S04]  /*0050*/  UISETP.NE.U32.AND UP0, UPT, UR8, URZ, UPT ;  /* 0x000000ff0800728c */ /* 0x008fc8000bf05070 */
[----:B------:R-:W-:Y:S01]  /*0060*/  UISETP.NE.AND.EX UP0, UPT, UR9, URZ, UPT, UP0 ;  /* 0x000000ff0900728c */ /* 0x000fe2000bf05300 */
[----:B--2---:R-:W-:-:S05]  /*0070*/  SHF.R.U32.HI R98, RZ, 0x5, R104 ;  /* 0x00000005ff627819 */ /* 0x004fca0000011668 */
[----:B------:R-:W2:Y:S02]  /*0080*/  SHFL.IDX PT, R0, R98, RZ, 0x1f ;  /* 0x00001fff62007589 */ /* 0x000ea400000e0000 */
[----:B--2---:R-:W-:Y:S01]  /*0090*/  R2UR UR20, R0 ;  /* 0x00000000001472ca */ /* 0x004fe200000e0000 */
[----:B-1----:R-:W-:-:S14]  /*00a0*/  BRA.U UP0, `(.L_x_0) ;  /* 0x0000000100307547 */ /* 0x002fdc000b800000 */
[----:B------:R-:W1:Y:S02]  /*00b0*/  LDCU.64 UR4, c[0x0][0x888] ;  /* 0x00011100ff0477ac */ /* 0x000e640008000a00 */
[----:B-1----:R-:W-:-:S04]  /*00c0*/  UISETP.NE.U32.AND UP0, UPT, UR4, URZ, UPT ;  /* 0x000000ff0400728c */ /* 0x002fc8000bf05070 */
[----:B------:R-:W-:-:S09]  /*00d0*/  UISETP.NE.AND.EX UP0, UPT, UR5, URZ, UPT, UP0 ;  /* 0x000000ff0500728c */ /* 0x000fd2000bf05300 */
[----:B------:R-:W-:Y:S05]  /*00e0*/  BRA.U !UP0, `(.L_x_1) ;  /* 0x0000000108147547 */ /* 0x000fea000b800000 */
[----:B------:R-:W1:Y:S01]  /*00f0*/  LDC.64 R58, c[0x0][0x888] ;  /* 0x00022200ff3a7b82 */ /* 0x000e620000000a00 */
[----:B------:R-:W1:Y:S02]  /*0100*/  LDCU.64 UR4, c[0x0][0x358] ;  /* 0x00006b00ff0477ac */ /* 0x000e640008000a00 */
[----:B-1----:R1:W5:Y:S01]  /*0110*/  LDG.E R58, desc[UR4][R58.64] ;  /* 0x000000043a3a7981 */ /* 0x002362000c1e1900 */
[----:B------:R-:W-:Y:S01]  /*0120*/  HFMA2 R97, -RZ, RZ, 0, 5.9604644775390625e-08 ;  /* 0x00000001ff617431 */ /* 0x000fe200000001ff */
[----:B------:R-:W-:Y:S05]  /*0130*/  BRA `(.L_x_0) ;  /* 0x00000000000c7947 */ /* 0x000fea0003800000 */
.L_x_1:
[----:B------:R-:W1:Y:S01]  /*0140*/  LDCU UR4, c[0x0][0x880] ;  /* 0x00011000ff0477ac */ /* 0x000e620008000800 */
[----:B------:R-:W-:Y:S01]  /*0150*/  HFMA2 R97, -RZ, RZ, 0, 5.9604644775390625e-08 ;  /* 0x00000001ff617431 */ /* 0x000fe200000001ff */
[----:B-1----:R-:W-:-:S07]  /*0160*/  MOV R58, UR4 ;  /* 0x00000004003a7c02 */ /* 0x002fce0008000f00 */
.L_x_0:
[----:B------:R-:W2:Y:S02]  /*0170*/  LDCU.64 UR4, c[0x0][0x8b0] ;  /* 0x00011600ff0477ac */ /* 0x000ea40008000a00 */
[----:B--2---:R-:W-:-:S04]  /*0180*/  UISETP.NE.U32.AND UP0, UPT, UR4, URZ, UPT ;  /* 0x000000ff0400728c */ /* 0x004fc8000bf05070 */
[----:B------:R-:W-:-:S09]  /*0190*/  UISETP.NE.AND.EX UP0, UPT, UR5, URZ, UPT, UP0 ;  /* 0x000000ff0500728c */ /* 0x000fd2000bf05300 */
[----:B------:R-:W-:Y:S05]  /*01a0*/  BRA.U UP0, `(.L_x_2) ;  /* 0x0000000100287547 */ /* 0x000fea000b800000 */
[----:B------:R-:W2:Y:S02]  /*01b0*/  LDCU.64 UR4, c[0x0][0x8a8] ;  /* 0x00011500ff0477ac */ /* 0x000ea40008000a00 */
[----:B--2---:R-:W-:-:S04]  /*01c0*/  UISETP.NE.U32.AND UP0, UPT, UR4, URZ, UPT ;  /* 0x000000ff0400728c */ /* 0x004fc8000bf05070 */
[----:B------:R-:W-:-:S09]  /*01d0*/  UISETP.NE.AND.EX UP0, UPT, UR5, URZ, UPT, UP0 ;  /* 0x000000ff0500728c */ /* 0x000fd2000bf05300 */
[----:B------:R-:W-:Y:S05]  /*01e0*/  BRA.U !UP0, `(.L_x_3) ;  /* 0x0000000108107547 */ /* 0x000fea000b800000 */
[----:B------:R-:W2:Y:S01]  /*01f0*/  LDC.64 R2, c[0x0][0x8a8] ;  /* 0x00022a00ff027b82 */ /* 0x000ea20000000a00 */
[----:B------:R-:W2:Y:S02]  /*0200*/  LDCU.64 UR4, c[0x0][0x358] ;  /* 0x00006b00ff0477ac */ /* 0x000ea40008000a00 */
[----:B--2---:R2:W5:Y:S01]  /*0210*/  LDG.E R57, desc[UR4][R2.64] ;  /* 0x0000000402397981 */ /* 0x004562000c1e1900 */
[----:B------:R-:W-:Y:S05]  /*0220*/  BRA `(.L_x_2) ;  /* 0x0000000000087947 */ /* 0x000fea0003800000 */
.L_x_3:
[----:B------:R-:W2:Y:S02]  /*0230*/  LDCU UR4, c[0x0][0x8a0] ;  /* 0x00011400ff0477ac */ /* 0x000ea40008000800 */
[----:B--2---:R-:W-:Y:S02]  /*0240*/  MOV R57, UR4 ;  /* 0x0000000400397c02 */ /* 0x004fe40008000f00 */
.L_x_2:
[----:B------:R-:W-:Y:S01]  /*0250*/  IMAD.U32 R0, RZ, RZ, UR20 ;  /* 0x00000014ff007e24 */ /* 0x000fe2000f8e00ff */
[----:B------:R-:W-:Y:S04]  /*0260*/  BSSY.RECONVERGENT B0, `(.L_x_4) ;  /* 0x000000c000007945 */ /* 0x000fe80003800200 */
[C---:B------:R-:W-:Y:S02]  /*0270*/  ISETP.NE.OR P1, PT, R0.reuse, 0x1, !P3 ;  /* 0x000000010000780c */ /* 0x040fe40005f25670 */
[----:B------:R-:W-:-:S11]  /*0280*/  ISETP.NE.OR P0, PT, R0, 0x3, !P3 ;  /* 0x000000030000780c */ /* 0x000fd60005f05670 */
[----:B------:R-:W-:Y:S05]  /*0290*/  @P1 BRA `(.L_x_5) ;  /* 0x0000000000201947 */ /* 0x000fea0003800000 */
[----:B------:R-:W3:Y:S02]  /*02a0*/  LDCU.64 UR4, c[0x0][0x348] ;  /* 0x00006900ff0477ac */ /* 0x000ee40008000a00 */
[----:B---3--:R-:W-:Y:S02]  /*02b0*/  UIADD3 UR6, UP1, UPT, UR4, 0x80, URZ ;  /* 0x0000008004067890 */ /* 0x008fe4000ff3e0ff */
[----:B------:R-:W-:Y:S02]  /*02c0*/  UIADD3 UR4, UP0, UPT, UR4, 0x180, URZ ;  /* 0x0000018004047890 */ /* 0x000fe4000ff1e0ff */
[----:B------:R-:W-:Y:S02]  /*02d0*/  UIADD3.X UR7, UPT, UPT, URZ, UR5, URZ, UP1, !UPT ;  /* 0x00000005ff077290 */ /* 0x000fe40008ffe4ff */
[----:B------:R-:W-:-:S07]  /*02e0*/  UIADD3.X UR5, UPT, UPT, URZ, UR5, URZ, UP0, !UPT ;  /* 0x00000005ff057290 */ /* 0x000fce00087fe4ff */
[----:B------:R3:W-:Y:S02]  /*02f0*/  UTMACCTL.PF [UR6] ;  /* 0x00000000060079b9 */ /* 0x0007e40008040000 */
[----:B------:R3:W-:Y:S02]  /*0300*/  UTMACCTL.PF [UR4] ;  /* 0x00000000040079b9 */ /* 0x0007e40008040000 */
[----:B---3--:R-:W-:Y:S01]  /*0310*/  NOP ;  /* 0x0000000000007918 */ /* 0x008fe20000000000 */
.L_x_5:
[----:B------:R-:W-:Y:S05]  /*0320*/  BSYNC.RECONVERGENT B0 ;  /* 0x0000000000007941 */ /* 0x000fea0003800200 */
.L_x_4:
[----:B------:R-:W-:Y:S04]  /*0330*/  BSSY.RECONVERGENT B0, `(.L_x_6) ;  /* 0x000000a000007945 */ /* 0x000fe80003800200 */
        /* <DEDUP_REMOVED lines=9> */
.L_x_7:
[----:B------:R-:W-:Y:S05]  /*03d0*/  BSYNC.RECONVERGENT B0 ;  /* 0x0000000000007941 */ /* 0x000fea0003800200 */
.L_x_6:
[----:B------:R-:W3:Y:S01]  /*03e0*/  LDCU.64 UR4, c[0x0][0x888] ;  /* 0x00011100ff0477ac */ /* 0x000ee20008000a00 */
[----:B------:R-:W-:Y:S02]  /*03f0*/  UISETP.EQ.U32.AND UP1, UPT, UR8, URZ, UPT ;  /* 0x000000ff0800728c */ /* 0x000fe4000bf22070 */
[----:B------:R-:W-:Y:S02]  /*0400*/  UPLOP3.LUT UP2, UPT, UPT, UPT, UPT, 0x80, 0x8 ;  /* 0x000000000008789c */ /* 0x000fe40003f4f070 */
[----:B---3--:R-:W-:-:S04]  /*0410*/  UISETP.NE.U32.AND UP0, UPT, UR4, URZ, UPT ;  /* 0x000000ff0400728c */ /* 0x008fc8000bf05070 */
[----:B------:R-:W-:-:S04]  /*0420*/  UISETP.NE.AND.EX UP3, UPT, UR5, URZ, UPT, UP0 ;  /* 0x000000ff0500728c */ /* 0x000fc8000bf65300 */
[----:B------:R-:W-:-:S04]  /*0430*/  UISETP.EQ.OR.EX UP4, UPT, UR9, URZ, !UP3, UP1 ;  /* 0x000000ff0900728c */ /* 0x000fc8000df82710 */
[----:B------:R-:W-:-:S05]  /*0440*/  UP2UR UR63, UPR, URZ, 0x10 ;  /* 0x00000010ff3f7883 */ /* 0x000fca0008000000 */
[----:B------:R-:W-:Y:S07]  /*0450*/  BRA.U !UP4, `(.L_x_8) ;  /* 0x000000010c207547 */ /* 0x000fee000b800000 */
[----:B------:R-:W-:Y:S01]  /*0460*/  UISETP.NE.U32.AND UP1, UPT, UR8, URZ, UPT ;  /* 0x000000ff0800728c */ /* 0x000fe2000bf25070 */
[----:B-----5:R-:W-:Y:S01]  /*0470*/  FSETP.NEU.AND P0, PT, R58, RZ, PT ;  /* 0x000000ff3a00720b */ /* 0x020fe20003f0d000 */
[----:B------:R-:W-:Y:S02]  /*0480*/  USEL UR4, URZ, 0xffffffff, UP3 ;  /* 0xffffffffff047887 */ /* 0x000fe40009800000 */
[----:B------:R-:W-:-:S10]  /*0490*/  UISETP.NE.AND.EX UP1, UPT, UR9, URZ, UPT, UP1 ;  /* 0x000000ff0900728c */ /* 0x000fd4000bf25310 */
[----:B------:R-:W-:Y:S01]  /*04a0*/  VOTEU.ANY UP0, P0 ;  /* 0x0000000000ff7886 */ /* 0x000fe20000000100 */
[----:B------:R-:W-:-:S04]  /*04b0*/  @!UP1 USEL UR4, URZ, 0xffffffff, UP0 ;  /* 0xffffffffff049887 */ /* 0x000fc80008000000 */
[----:B------:R-:W-:-:S04]  /*04c0*/  ULOP3.LUT UR4, UR4, 0x1, URZ, 0xc0, !UPT ;  /* 0x0000000104047892 */ /* 0x000fc8000f8ec0ff */
[----:B------:R-:W-:-:S11]  /*04d0*/  UISETP.NE.U32.AND UP2, UPT, UR4, 0x1, UPT ;  /* 0x000000010400788c */ /* 0x000fd6000bf45070 */
.L_x_8:
[----:B--2---:R-:W2:Y:S02]  /*04e0*/  SHFL.IDX PT, R2, R98, RZ, 0x1f ;  /* 0x00001fff62027589 */ /* 0x004ea400000e0000 */
[----:B--2---:R-:W-:-:S13]  /*04f0*/  ISETP.NE.AND P0, PT, R2, RZ, PT ;  /* 0x000000ff0200720c */ /* 0x004fda0003f05270 */
[----:B------:R-:W-:Y:S05]  /*0500*/  @P0 BRA `(.L_x_9) ;  /* 0x0000000400ac0947 */ /* 0x000fea0003800000 */
[----:B------:R-:W-:Y:S01]  /*0510*/  ELECT P0, URZ, PT ;  /* 0x0000000000ff782f */ /* 0x000fe20003800000 */
[----:B------:R-:W-:-:S12]  /*0520*/  BSSY.RECONVERGENT B0, `(.L_x_9) ;  /* 0x0000069000007945 */ /* 0x000fd80003800200 */
[----:B------:R-:W-:Y:S05]  /*0530*/  @!P0 BRA `(.L_x_10) ;  /* 0x00000004009c8947 */ /* 0x000fea0003800000 */
[----:B------:R-:W2:Y:S01]  /*0540*/  S2UR UR4, SR_CgaCtaId ;  /* 0x00000000000479c3 */ /* 0x000ea20000008800 */
[----:B------:R-:W-:Y:S01]  /*0550*/  UMOV UR5, 0x400 ;  /* 0x0000040000057882 */ /* 0x000fe20000000000 */
[----:B------:R-:W-:Y:S01]  /*0560*/  UMOV UR8, 0x1 ;  /* 0x0000000100087882 */ /* 0x000fe20000000000 */
[----:B------:R-:W-:Y:S01]  /*0570*/  UMOV UR6, 0x2 ;  /* 0x0000000200067882 */ /* 0x000fe20000000000 */
[----:B------:R-:W-:-:S04]  /*0580*/  UIADD3 UR8, UPT, UPT, -UR8, 0x100000, URZ ;  /* 0x0010000008087890 */ /* 0x000fc8000fffe1ff */
[----:B------:R-:W-:Y:S02]  /*0590*/  USHF.L.U32 UR9, UR8, 0xb, URZ ;  /* 0x0000000b08097899 */ /* 0x000fe400080006ff */
[----:B------:R-:W-:Y:S02]  /*05a0*/  USHF.L.U32 UR8, UR8, 0x1, URZ ;  /* 0x0000000108087899 */ /* 0x000fe400080006ff */
[----:B------:R-:W-:-:S04]  /*05b0*/  UIADD3 UR6, UPT, UPT, -UR6, 0x100000, URZ ;  /* 0x0010000006067890 */ /* 0x000fc8000fffe1ff */
[----:B------:R-:W-:Y:S02]  /*05c0*/  USHF.L.U32 UR7, UR6, 0xb, URZ ;  /* 0x0000000b06077899 */ /* 0x000fe400080006ff */
[----:B------:R-:W-:Y:S02]  /*05d0*/  USHF.L.U32 UR6, UR6, 0x1, URZ ;  /* 0x0000000106067899 */ /* 0x000fe400080006ff */
[----:B--2---:R-:W-:Y:S01]  /*05e0*/  ULEA UR4, UR4, UR5, 0x18 ;  /* 0x0000000504047291 */ /* 0x004fe2000f8ec0ff */
[----:B------:R-:W2:Y:S11]  /*05f0*/  FENCE.VIEW.ASYNC.S ;  /* 0x00000000000073c6 */ /* 0x000eb60000000000 */
[----:B--2---:R2:W3:Y:S01]  /*0600*/  SYNCS.EXCH.64 URZ, [UR4], UR8 ;  /* 0x0000000804ff75b2 */ /* 0x0044e20008000100 */
[----:B------:R2:W4:Y:S01]  /*0610*/  SYNCS.EXCH.64 URZ, [UR4+0x168], UR6 ;  /* 0x0001680604ff75b2 */ /* 0x0005220008000100 */
[----:B------:R2:W1:Y:S01]  /*0620*/  SYNCS.EXCH.64 URZ, [UR4+0x8], UR8 ;  /* 0x0000080804ff75b2 */ /* 0x0004620008000100 */
        /* <DEDUP_REMOVED lines=86> */
[----:B------:R2:W1:Y:S02]  /*0b90*/  SYNCS.EXCH.64 URZ, [UR4+0x2c8], UR6 ;  /* 0x0002c80604ff75b2 */ /* 0x0004640008000100 */
[----:B--234-:R-:W-:Y:S01]  /*0ba0*/  NOP ;  /* 0x0000000000007918 */ /* 0x01cfe20000000000 */
.L_x_10:
[----:B------:R-:W-:Y:S05]  /*0bb0*/  BSYNC.RECONVERGENT B0 ;  /* 0x0000000000007941 */ /* 0x000fea0003800200 */
.L_x_9:
[----:B------:R-:W2:Y:S01]  /*0bc0*/  SHFL.IDX PT, R2, R98, RZ, 0x1f ;  /* 0x00001fff62027589 */ /* 0x000ea200000e0000 */
[----:B------:R-:W-:Y:S01]  /*0bd0*/  NOP ;  /* 0x0000000000007918 */ /* 0x000fe20000000000 */
[----:B--2---:R-:W-:-:S13]  /*0be0*/  ISETP.NE.AND P0, PT, R2, 0x1, PT ;  /* 0x000000010200780c */ /* 0x004fda0003f05270 */
[----:B------:R-:W-:Y:S05]  /*0bf0*/  @P0 BRA `(.L_x_11) ;  /* 0x0000000000480947 */ /* 0x000fea0003800000 */
        /* <DEDUP_REMOVED lines=9> */
[----:B------:R-:W-:Y:S01]  /*0c90*/  USHF.L.U32 UR6, UR6, 0x1, URZ ;  /* 0x0000000106067899 */ /* 0x000fe200080006ff */
[----:B------:R-:W-:Y:S01]  /*0ca0*/  ELECT P0, URZ, PT ;  /* 0x0000000000ff782f */ /* 0x000fe20003800000 */
[----:B--2---:R-:W-:Y:S01]  /*0cb0*/  ULEA UR4, UR4, UR5, 0x18 ;  /* 0x0000000504047291 */ /* 0x004fe2000f8ec0ff */
[----:B------:R-:W2:Y:S11]  /*0cc0*/  FENCE.VIEW.ASYNC.S ;  /* 0x00000000000073c6 */ /* 0x000eb60000000000 */
[----:B--2---:R2:W3:Y:S01]  /*0cd0*/  SYNCS.EXCH.64 URZ, [UR4+0x2d0], UR8 ;  /* 0x0002d00804ff75b2 */ /* 0x0044e20008000100 */
[----:B------:R2:W4:Y:S01]  /*0ce0*/  SYNCS.EXCH.64 URZ, [UR4+0x2e0], UR6 ;  /* 0x0002e00604ff75b2 */ /* 0x0005220008000100 */
[----:B------:R2:W1:Y:S01]  /*0cf0*/  SYNCS.EXCH.64 URZ, [UR4+0x2d8], UR8 ;  /* 0x0002d80804ff75b2 */ /* 0x0004620008000100 */
[----:B------:R2:W1:Y:S01]  /*0d00*/  SYNCS.EXCH.64 URZ, [UR4+0x2e8], UR6 ;  /* 0x0002e80604ff75b2 */ /* 0x0004620008000100 */
[----:B------:R-:W-:Y:S01]  /*0d10*/  NOP ;  /* 0x0000000000007918 */ /* 0x000fe20000000000 */
.L_x_11:
[----:B------:R-:W2:Y:S01]  /*0d20*/  SHFL.IDX PT, R2, R98, RZ, 0x1f ;  /* 0x00001fff62027589 */ /* 0x000ea200000e0000 */
[----:B------:R-:W-:Y:S01]  /*0d30*/  NOP ;  /* 0x0000000000007918 */ /* 0x000fe20000000000 */
[----:B--2---:R-:W-:-:S13]  /*0d40*/  ISETP.NE.AND P0, PT, R2, 0x3, PT ;  /* 0x000000030200780c */ /* 0x004fda0003f05270 */
[----:B------:R-:W-:Y:S05]  /*0d50*/  @P0 BRA `(.L_x_12) ;  /* 0x0000000000300947 */ /* 0x000fea0003800000 */
[----:B------:R-:W2:Y:S01]  /*0d60*/  S2UR UR4, SR_CgaCtaId ;  /* 0x00000000000479c3 */ /* 0x000ea20000008800 */
[----:B------:R-:W-:Y:S01]  /*0d70*/  UMOV UR6, 0x400 ;  /* 0x0000040000067882 */ /* 0x000fe20000000000 */
[----:B------:R-:W-:Y:S01]  /*0d80*/  UMOV UR5, 0x20 ;  /* 0x0000002000057882 */ /* 0x000fe20000000000 */
[----:B------:R-:W-:Y:S01]  /*0d90*/  ELECT P0, URZ, PT ;  /* 0x0000000000ff782f */ /* 0x000fe20003800000 */
[----:B--2---:R-:W-:Y:S02]  /*0da0*/  ULEA UR6, UR4, UR6, 0x18 ;  /* 0x0000000604067291 */ /* 0x004fe4000f8ec0ff */
[----:B------:R-:W-:-:S04]  /*0db0*/  UIADD3 UR4, UPT, UPT, -UR5, 0x100000, URZ ;  /* 0x0010000005047890 */ /* 0x000fc8000fffe1ff */
[----:B------:R-:W-:Y:S02]  /*0dc0*/  USHF.L.U32 UR5, UR4, 0xb, URZ ;  /* 0x0000000b04057899 */ /* 0x000fe400080006ff */
[----:B------:R-:W-:Y:S01]  /*0dd0*/  USHF.L.U32 UR4, UR4, 0x1, URZ ;  /* 0x0000000104047899 */ /* 0x000fe200080006ff */
[----:B------:R-:W2:Y:S11]  /*0de0*/  FENCE.VIEW.ASYNC.S ;  /* 0x00000000000073c6 */ /* 0x000eb60000000000 */
[----:B--2---:R2:W1:Y:S01]  /*0df0*/  SYNCS.EXCH.64 URZ, [UR6+0x2f0], UR4 ;  /* 0x0002f00406ff75b2 */ /* 0x0044620008000100 */
[----:B------:R2:W1:Y:S01]  /*0e00*/  SYNCS.EXCH.64 URZ, [UR6+0x2f8], UR4 ;  /* 0x0002f80406ff75b2 */ /* 0x0004620008000100 */
[----:B------:R-:W-:Y:S01]  /*0e10*/  NOP ;  /* 0x0000000000007918 */ /* 0x000fe20000000000 */
.L_x_12:
[----:B------:R-:W3:Y:S01]  /*0e20*/  SHFL.IDX PT, R2, R98, RZ, 0x1f ;  /* 0x00001fff62027589 */ /* 0x000ee200000e0000 */
[----:B------:R-:W-:Y:S01]  /*0e30*/  NOP ;  /* 0x0000000000007918 */ /* 0x000fe20000000000 */
[----:B---3--:R-:W-:-:S13]  /*0e40*/  ISETP.NE.AND P0, PT, R2, 0x4, PT ;  /* 0x000000040200780c */ /* 0x008fda0003f05270 */
[----:B------:R-:W-:Y:S05]  /*0e50*/  @P0 BRA `(.L_x_13) ;  /* 0x00000000004c0947 */ /* 0x000fea0003800000 */
[----:B--2---:R-:W2:Y:S01]  /*0e60*/  S2UR UR6, SR_CgaCtaId ;  /* 0x00000000000679c3 */ /* 0x004ea20000008800 */
[----:B------:R-:W-:Y:S01]  /*0e70*/  UMOV UR4, 0x1e0 ;  /* 0x000001e000047882 */ /* 0x000fe20000000000 */
[----:B------:R-:W-:Y:S01]  /*0e80*/  UMOV UR5, 0x400 ;  /* 0x0000040000057882 */ /* 0x000fe20000000000 */
[----:B------:R-:W-:Y:S01]  /*0e90*/  USEL UR4, UR4, 0x1a0, UP2 ;  /* 0x000001a004047887 */ /* 0x000fe20009000000 */
[----:B------:R-:W-:Y:S01]  /*0ea0*/  UMOV UR8, 0x1 ;  /* 0x0000000100087882 */ /* 0x000fe20000000000 */
[----:B------:R-:W-:Y:S01]  /*0eb0*/  ELECT P0, URZ, PT ;  /* 0x0000000000ff782f */ /* 0x000fe20003800000 */
[----:B------:R-:W-:-:S04]  /*0ec0*/  UIADD3 UR8, UPT, UPT, -UR8, 0x100000, URZ ;  /* 0x0010000008087890 */ /* 0x000fc8000fffe1ff */
[----:B------:R-:W-:Y:S02]  /*0ed0*/  USHF.L.U32 UR9, UR8, 0xb, URZ ;  /* 0x0000000b08097899 */ /* 0x000fe400080006ff */
[----:B------:R-:W-:Y:S02]  /*0ee0*/  USHF.L.U32 UR8, UR8, 0x1, URZ ;  /* 0x0000000108087899 */ /* 0x000fe400080006ff */
[----:B--2---:R-:W-:Y:S02]  /*0ef0*/  ULEA UR6, UR6, UR5, 0x18 ;  /* 0x0000000506067291 */ /* 0x004fe4000f8ec0ff */
[----:B------:R-:W-:-:S04]  /*0f00*/  UIADD3 UR4, UPT, UPT, -UR4, 0x100000, URZ ;  /* 0x0010000004047890 */ /* 0x000fc8000fffe1ff */
[----:B------:R-:W-:Y:S02]  /*0f10*/  USHF.L.U32 UR5, UR4, 0xb, URZ ;  /* 0x0000000b04057899 */ /* 0x000fe400080006ff */
[----:B------:R-:W-:Y:S01]  /*0f20*/  USHF.L.U32 UR4, UR4, 0x1, URZ ;  /* 0x0000000104047899 */ /* 0x000fe200080006ff */
[----:B------:R-:W2:Y:S03]  /*0f30*/  FENCE.VIEW.ASYNC.S ;  /* 0x00000000000073c6 */ /* 0x000ea60000000000 */
[----:B--2---:R3:W2:Y:S08]  /*0f40*/  SYNCS.EXCH.64 URZ, [UR6+0x300], UR8 ;  /* 0x0003000806ff75b2 */ /* 0x0046b00008000100 */
[----:B------:R3:W1:Y:S01]  /*0f50*/  SYNCS.EXCH.64 URZ, [UR6+0x310], UR4 ;  /* 0x0003100406ff75b2 */ /* 0x0006620008000100 */
[----:B------:R3:W1:Y:S01]  /*0f60*/  SYNCS.EXCH.64 URZ, [UR6+0x308], UR8 ;  /* 0x0003080806ff75b2 */ /* 0x0006620008000100 */
[----:B------:R3:W1:Y:S02]  /*0f70*/  SYNCS.EXCH.64 URZ, [UR6+0x318], UR4 ;  /* 0x0003180406ff75b2 */ /* 0x0006640008000100 */
[----:B---3--:R-:W-:Y:S01]  /*0f80*/  NOP ;  /* 0x0000000000007918 */ /* 0x008fe20000000000 */
.L_x_13:
[----:B------:R-:W3:Y:S01]  /*0f90*/  SHFL.IDX PT, R2, R98, RZ, 0x1f ;  /* 0x00001fff62027589 */ /* 0x000ee200000e0000 */
[----:B------:R-:W-:Y:S01]  /*0fa0*/  NOP ;  /* 0x0000000000007918 */ /* 0x000fe20000000000 */
[----:B---3--:R-:W-:-:S13]  /*0fb0*/  ISETP.NE.AND P0, PT, R2, 0x5, PT ;  /* 0x000000050200780c */ /* 0x008fda0003f05270 */
[----:B------:R-:W-:Y:S05]  /*0fc0*/  @P0 BRA `(.L_x_14) ;  /* 0x0000000000580947 */ /* 0x000fea0003800000 */
[----:B--2---:R-:W2:Y:S01]  /*0fd0*/  S2UR UR4, SR_CgaCtaId ;  /* 0x00000000000479c3 */ /* 0x004ea20000008800 */
        /* <DEDUP_REMOVED lines=12> */
[----:B--2---:R3:W2:Y:S01]  /*10a0*/  SYNCS.EXCH.64 URZ, [UR4+0x320], UR8 ;  /* 0x0003200804ff75b2 */ /* 0x0046a20008000100 */
[----:B------:R3:W1:Y:S01]  /*10b0*/  SYNCS.EXCH.64 URZ, [UR4+0x340], UR6 ;  /* 0x0003400604ff75b2 */ /* 0x0006620008000100 */
[----:B------:R3:W1:Y:S01]  /*10c0*/  SYNCS.EXCH.64 URZ, [UR4+0x328], UR8 ;  /* 0x0003280804ff75b2 */ /* 0x0006620008000100 */
[----:B------:R3:W1:Y:S01]  /*10d0*/  SYNCS.EXCH.64 URZ, [UR4+0x348], UR6 ;  /* 0x0003480604ff75b2 */ /* 0x0006620008000100 */
[----:B------:R3:W1:Y:S01]  /*10e0*/  SYNCS.EXCH.64 URZ, [UR4+0x330], UR8 ;  /* 0x0003300804ff75b2 */ /* 0x0006620008000100 */
[----:B------:R3:W1:Y:S01]  /*10f0*/  SYNCS.EXCH.64 URZ, [UR4+0x350], UR6 ;  /* 0x0003500604ff75b2 */ /* 0x0006620008000100 */
[----:B------:R3:W1:Y:S01]  /*1100*/  SYNCS.EXCH.64 URZ, [UR4+0x338], UR8 ;  /* 0x0003380804ff75b2 */ /* 0x0006620008000100 */
[----:B------:R3:W1:Y:S02]  /*1110*/  SYNCS.EXCH.64 URZ, [UR4+0x358], UR6 ;  /* 0x0003580604ff75b2 */ /* 0x0006640008000100 */
[----:B---3--:R-:W-:Y:S01]  /*1120*/  NOP ;  /* 0x0000000000007918 */ /* 0x008fe20000000000 */
.L_x_14:
[----:B------:R-:W3:Y:S01]  /*1130*/  SHFL.IDX PT, R2, R98, RZ, 0x1f ;  /* 0x00001fff62027589 */ /* 0x000ee200000e0000 */
[----:B------:R-:W1:Y:S01]  /*1140*/  S2UR UR44, SR_CgaCtaId ;  /* 0x00000000002c79c3 */ /* 0x000e620000008800 */
[----:B------:R-:W-:Y:S01]  /*1150*/  NOP ;  /* 0x0000000000007918 */ /* 0x000fe20000000000 */
[----:B---3--:R-:W-:-:S13]  /*1160*/  ISETP.NE.AND P0, PT, R2, 0x3, PT ;  /* 0x000000030200780c */ /* 0x008fda0003f05270 */
[----:B-1----:R-:W-:Y:S05]  /*1170*/  @P0 BRA `(.L_x_15) ;  /* 0x0000000000340947 */ /* 0x002fea0003800000 */
[----:B--2---:R-:W-:Y:S01]  /*1180*/  UMOV UR4, 0x400 ;  /* 0x0000040000047882 */ /* 0x004fe20000000000 */
[----:B------:R-:W-:Y:S01]  /*1190*/  UMOV UR6, 0x20 ;  /* 0x0000002000067882 */ /* 0x000fe20000000000 */
[----:B------:R-:W-:Y:S02]  /*11a0*/  ULEA UR4, UR44, UR4, 0x18 ;  /* 0x000000042c047291 */ /* 0x000fe4000f8ec0ff */
[----:B------:R-:W-:-:S04]  /*11b0*/  UIADD3 UR6, UPT, UPT, -UR6, 0x100000, URZ ;  /* 0x0010000006067890 */ /* 0x000fc8000fffe1ff */
[----:B------:R-:W-:Y:S02]  /*11c0*/  USHF.L.U32 UR7, UR6, 0xb, URZ ;  /* 0x0000000b06077899 */ /* 0x000fe400080006ff */
[----:B------:R-:W-:Y:S01]  /*11d0*/  USHF.L.U32 UR6, UR6, 0x1, URZ ;  /* 0x0000000106067899 */ /* 0x000fe200080006ff */
[----:B------:R-:W-:Y:S01]  /*11e0*/  ELECT P0, URZ, PT ;  /* 0x0000000000ff782f */ /* 0x000fe20003800000 */
[----:B------:R-:W1:Y:S10]  /*11f0*/  FENCE.VIEW.ASYNC.S ;  /* 0x00000000000073c6 */ /* 0x000e740000000000 */
[----:B-1----:R1:W3:Y:S01]  /*1200*/  SYNCS.EXCH.64 URZ, [UR4+0x360], UR6 ;  /* 0x0003600604ff75b2 */ /* 0x0022e20008000100 */
[----:B------:R1:W2:Y:S01]  /*1210*/  SYNCS.EXCH.64 URZ, [UR4+0x370], UR6 ;  /* 0x0003700604ff75b2 */ /* 0x0002a20008000100 */
[----:B------:R1:W1:Y:S01]  /*1220*/  SYNCS.EXCH.64 URZ, [UR4+0x368], UR6 ;  /* 0x0003680604ff75b2 */ /* 0x0002620008000100 */
[----:B------:R1:W1:Y:S01]  /*1230*/  SYNCS.EXCH.64 URZ, [UR4+0x378], UR6 ;  /* 0x0003780604ff75b2 */ /* 0x0002620008000100 */
[----:B------:R-:W-:Y:S01]  /*1240*/  NOP ;  /* 0x0000000000007918 */ /* 0x000fe20000000000 */
.L_x_15:
[----:B------:R-:W4:Y:S01]  /*1250*/  LDCU UR24, c[0x0][0x36c] ;  /* 0x00006d80ff1877ac */ /* 0x000f220008000800 */
[----:B------:R-:W-:Y:S01]  /*1260*/  ISETP.NE.OR P3, PT, R0, 0x2, !P3 ;  /* 0x000000020000780c */ /* 0x000fe20005f65670 */
[----:B------:R-:W-:Y:S01]  /*1270*/  NOP ;  /* 0x0000000000007918 */ /* 0x000fe20000000000 */
[----:B------:R-:W-:Y:S01]  /*1280*/  LOP3.LUT R0, R104, 0x1f, RZ, 0xc0, !PT ;  /* 0x0000001f68007812 */ /* 0x000fe200078ec0ff */
[----:B------:R-:W-:Y:S02]  /*1290*/  UISETP.NE.AND UP4, UPT, UR20, 0x2, UPT ;  /* 0x000000021400788c */ /* 0x000fe4000bf85270 */
[----:B------:R-:W-:Y:S02]  /*12a0*/  UISETP.NE.AND UP5, UPT, UR20, URZ, UPT ;  /* 0x000000ff1400728c */ /* 0x000fe4000bfa5270 */
[----:B----4-:R-:W-:-:S09]  /*12b0*/  UISETP.EQ.U32.AND UP0, UPT, UR24, 0x1, UPT ;  /* 0x000000011800788c */ /* 0x010fd2000bf02070 */
[----:B------:R-:W-:Y:S05]  /*12c0*/  BRA.U !UP0, `(.L_x_16) ;  /* 0x0000000108087547 */ /* 0x000fea000b800000 */
[----:B-123--:R-:W-:Y:S01]  /*12d0*/  UCGABAR_ARV ;  /* 0x00000000000079c7 */ /* 0x00efe20008000000 */
[----:B------:R-:W-:Y:S05]  /*12e0*/  BRA `(.L_x_17) ;  /* 0x0000000000047947 */ /* 0x000fea0003800000 */
.L_x_16:
[----:B-123--:R-:W-:Y:S01]  /*12f0*/  NOP ;  /* 0x0000000000007918 */ /* 0x00efe20000000000 */
.L_x_17:
[----:B------:R-:W1:Y:S01]  /*1300*/  S2UR UR7, SR_CTAID.X ;  /* 0x00000000000779c3 */ /* 0x000e620000002500 */
[----:B------:R-:W-:-:S05]  /*1310*/  CS2R.32 R3, SR_CgaSize ;  /* 0x0000000000037805 */ /* 0x000fca0000008a00 */
[----:B------:R-:W-:-:S05]  /*1320*/  IMAD R3, R3, -0xa0, RZ ;  /* 0xffffff6003037824 */ /* 0x000fca00078e02ff */
[----:B------:R-:W-:-:S14]  /*1330*/  R2UR UR5, R3 ;  /* 0x00000000030572ca */ /* 0x000fdc00000e0000 */
[----:B------:R-:W2:Y:S01]  /*1340*/  LDCU UR5, c[0x0][UR5+0x2b0] ;  /* 0x00005600050577ac */ /* 0x000ea20008000800 */
[----:B------:R-:W-:-:S05]  /*1350*/  CS2R.32 R3, SR_CgaSize ;  /* 0x0000000000037805 */ /* 0x000fca0000008a00 */
[----:B------:R-:W-:-:S05]  /*1360*/  IMAD R3, R3, -0xa0, RZ ;  /* 0xffffff6003037824 */ /* 0x000fca00078e02ff */
[----:B------:R-:W-:-:S14]  /*1370*/  R2UR UR4, R3 ;  /* 0x00000000030472ca */ /* 0x000fdc00000e0000 */
[----:B------:R-:W3:Y:S01]  /*1380*/  LDCU UR4, c[0x0][UR4+0x2b4] ;  /* 0x00005680040477ac */ /* 0x000ee20008000800 */
[----:B------:R-:W4:Y:S01]  /*1390*/  S2UR UR8, SR_CTAID.Y ;  /* 0x00000000000879c3 */ /* 0x000f220000002600 */
[----:B------:R-:W-:-:S05]  /*13a0*/  CS2R.32 R3, SR_CgaSize ;  /* 0x0000000000037805 */ /* 0x000fca0000008a00 */
[----:B------:R-:W-:-:S05]  /*13b0*/  IMAD R3, R3, -0xa0, RZ ;  /* 0xffffff6003037824 */ /* 0x000fca00078e02ff */
[----:B------:R-:W-:-:S14]  /*13c0*/  R2UR UR59, R3 ;  /* 0x00000000033b72ca */ /* 0x000fdc00000e0000 */
[----:B------:R-:W3:Y:S01]  /*13d0*/  LDCU UR59, c[0x0][UR59+0x2a0] ;  /* 0x000054003b3b77ac */ /* 0x000ee20008000800 */
[----:B------:R-:W-:-:S05]  /*13e0*/  CS2R.32 R3, SR_CgaSize ;  /* 0x0000000000037805 */ /* 0x000fca0000008a00 */
[----:B------:R-:W-:-:S05]  /*13f0*/  IMAD R3, R3, -0xa0, RZ ;  /* 0xffffff6003037824 */ /* 0x000fca00078e02ff */
[----:B------:R-:W-:-:S14]  /*1400*/  R2UR UR58, R3 ;  /* 0x00000000033a72ca */ /* 0x000fdc00000e0000 */
[----:B------:R-:W3:Y:S01]  /*1410*/  LDCU UR58, c[0x0][UR58+0x2a4] ;  /* 0x000054803a3a77ac */ /* 0x000ee20008000800 */
[----:B------:R-:W3:Y:S01]  /*1420*/  S2UR UR36, SR_CTAID.Z ;  /* 0x00000000002479c3 */ /* 0x000ee20000002700 */
[----:B------:R-:W3:Y:S01]  /*1430*/  LDCU UR21, c[0x0][0xb24] ;  /* 0x00016480ff1577ac */ /* 0x000ee20008000800 */
[----:B------:R-:W3:Y:S01]  /*1440*/  LDCU UR42, c[0x0][0xb24] ;  /* 0x00016480ff2a77ac */ /* 0x000ee20008000800 */
[----:B-1----:R-:W-:Y:S01]  /*1450*/  I2FP.F32.U32 R3, UR7 ;  /* 0x0000000700037c45 */ /* 0x002fe20008201000 */
[----:B------:R-:W1:Y:S04]  /*1460*/  LDCU UR23, c[0x0][0xb30] ;  /* 0x00016600ff1777ac */ /* 0x000e680008000800 */
[----:B--2---:R-:W-:Y:S01]  /*1470*/  FMUL R3, R3, UR5 ;  /* 0x0000000503037c20 */ /* 0x004fe20008400000 */
[----:B------:R-:W-:Y:S01]  /*1480*/  UMOV UR47, UR7 ;  /* 0x00000007002f7c82 */ /* 0x000fe20008000000 */
[----:B----4-:R-:W-:Y:S01]  /*1490*/  I2FP.F32.U32 R2, UR8 ;  /* 0x0000000800027c45 */ /* 0x010fe20008201000 */
[----:B------:R-:W-:-:S03]  /*14a0*/  UMOV UR48, UR8 ;  /* 0x0000000800307c82 */ /* 0x000fc60008000000 */
[----:B------:R-:W2:Y:S01]  /*14b0*/  F2I.U32.TRUNC.NTZ R3, R3 ;  /* 0x0000000300037305 */ /* 0x000ea2000020f000 */
[----:B---3--:R-:W-:Y:S01]  /*14c0*/  FMUL R2, R2, UR4 ;  /* 0x0000000402027c20 */ /* 0x008fe20008400000 */
[----:B------:R-:W-:-:S04]  /*14d0*/  ULOP3.LUT UR4, UR44, 0x1, URZ, 0xc0, !UPT ;  /* 0x000000012c047892 */ /* 0x000fc8000f8ec0ff */
[----:B------:R-:W-:Y:S02]  /*14e0*/  UISETP.NE.U32.AND UP6, UPT, UR4, 0x1, UPT ;  /* 0x000000010400788c */ /* 0x000fe4000bfc5070 */
[----:B------:R-:W3:Y:S02]  /*14f0*/  F2I.U32.TRUNC.NTZ R2, R2 ;  /* 0x0000000200027305 */ /* 0x000ee4000020f000 */
[----:B------:R-:W-:Y:S01]  /*1500*/  USEL UR4, URZ, 0x280, UP6 ;  /* 0x00000280ff047887 */ /* 0x000fe2000b000000 */
[----:B--2---:R-:W-:Y:S02]  /*1510*/  R2UR UR6, R3 ;  /* 0x00000000030672ca */ /* 0x004fe400000e0000 */
[----:B---3--:R-:W-:Y:S02]  /*1520*/  R2UR UR5, R2 ;  /* 0x00000000020572ca */ /* 0x008fe400000e0000 */
[----:B------:R-:W-:-:S09]  /*1530*/  PRMT R2, RZ, 0x7610, R2 ;  /* 0x00007610ff027816 */ /* 0x000fd20000000002 */
[----:B------:R-:W-:-:S04]  /*1540*/  UIADD3 UR6, UPT, UPT, -UR6, URZ, URZ ;  /* 0x000000ff06067290 */ /* 0x000fc8000fffe1ff */
[----:B------:R-:W-:Y:S02]  /*1550*/  UIMAD UR59, UR59, UR6, UR7 ;  /* 0x000000063b3b72a4 */ /* 0x000fe4000f8e0207 */
[----:B------:R-:W-:-:S04]  /*1560*/  UIADD3 UR5, UPT, UPT, -UR5, URZ, URZ ;  /* 0x000000ff05057290 */ /* 0x000fc8000fffe1ff */
[----:B------:R-:W-:Y:S01]  /*1570*/  UIMAD UR58, UR58, UR5, UR8 ;  /* 0x000000053a3a72a4 */ /* 0x000fe2000f8e0208 */
[----:B-1----:R-:W-:Y:S11]  /*1580*/  BRA.U UP5, `(.L_x_18) ;  /* 0x0000000105247547 */ /* 0x002ff6000b800000 */
[----:B------:R-:W-:-:S04]  /*1590*/  UISETP.NE.AND UP0, UPT, UR58, URZ, UPT ;  /* 0x000000ff3a00728c */ /* 0x000fc8000bf05270 */
[----:B------:R-:W-:Y:S02]  /*15a0*/  USEL UR5, URZ, 0x2, UP0 ;  /* 0x00000002ff057887 */ /* 0x000fe40008000000 */
[----:B------:R-:W-:-:S04]  /*15b0*/  UISETP.NE.AND UP0, UPT, UR58, URZ, UPT ;  /* 0x000000ff3a00728c */ /* 0x000fc8000bf05270 */
[----:B------:R-:W-:-:S04]  /*15c0*/  UISETP.EQ.OR UP0, UPT, UR59, URZ, !UP0 ;  /* 0x000000ff3b00728c */ /* 0x000fc8000c702670 */
[----:B------:R-:W-:Y:S02]  /*15d0*/  USEL UR6, URZ, 0x1, !UP0 ;  /* 0x00000001ff067887 */ /* 0x000fe4000c000000 */
[----:B------:R-:W-:-:S04]  /*15e0*/  UISETP.NE.AND UP0, UPT, UR59, 0x1, UPT ;  /* 0x000000013b00788c */ /* 0x000fc8000bf05270 */
[----:B------:R-:W-:-:S04]  /*15f0*/  USEL UR5, UR5, 0x2, UP0 ;  /* 0x0000000205057887 */ /* 0x000fc80008000000 */
[----:B------:R-:W-:-:S06]  /*1600*/  UIADD3 UR5, UPT, UPT, UR6, UR5, URZ ;  /* 0x0000000506057290 */ /* 0x000fcc000fffe0ff */
[----:B------:R-:W-:-:S07]  /*1610*/  MOV R2, UR5 ;  /* 0x0000000500027c02 */ /* 0x000fce0008000f00 */
.L_x_18:
[----:B------:R-:W-:-:S09]  /*1620*/  UISETP.GE.AND UP0, UPT, UR21, 0x1, UPT ;  /* 0x000000011500788c */ /* 0x000fd2000bf06270 */
[----:B------:R-:W-:Y:S05]  /*1630*/  BRA.U !UP0, `(.L_x_19) ;  /* 0x0000000108d07547 */ /* 0x000fea000b800000 */
[----:B------:R-:W1:Y:S01]  /*1640*/  LDCU UR22, c[0x0][0xb0c] ;  /* 0x00016180ff1677ac */ /* 0x000e620008000800 */
[----:B------:R-:W2:Y:S01]  /*1650*/  LDCU.128 UR16, c[0x0][0xb10] ;  /* 0x00016200ff1077ac */ /* 0x000ea20008000c00 */
[----:B------:R-:W3:Y:S01]  /*1660*/  LDCU UR7, c[0x0][0x370] ;  /* 0x00006e00ff0777ac */ /* 0x000ee20008000800 */
[----:B------:R-:W-:Y:S02]  /*1670*/  UISETP.NE.AND UP1, UPT, UR21, 0x1, UPT ;  /* 0x000000011500788c */ /* 0x000fe4000bf25270 */
[----:B-1----:R-:W-:Y:S02]  /*1680*/  UISETP.NE.AND UP0, UPT, UR22, 0x1, UPT ;  /* 0x000000011600788c */ /* 0x002fe4000bf05270 */
[----:B--2---:R-:W-:Y:S02]  /*1690*/  UIMAD.WIDE.U32 UR10, UR47, UR16, URZ ;  /* 0x000000102f0a72a5 */ /* 0x004fe4000f8e00ff */
[----:B---3--:R-:W-:-:S05]  /*16a0*/  UIMAD.WIDE.U32 UR8, UR7, UR16, URZ ;  /* 0x00000010070872a5 */ /* 0x008fca000f8e00ff */
[----:B------:R-:W-:Y:S01]  /*16b0*/  UMOV UR6, UR11 ;  /* 0x0000000b00067c82 */ /* 0x000fe20008000000 */
[----:B------:R-:W-:Y:S02]  /*16c0*/  UIMAD.WIDE.U32 UR10, UR48, UR19, URZ ;  /* 0x00000013300a72a5 */ /* 0x000fe4000f8e00ff */
[----:B------:R-:W-:Y:S01]  /*16d0*/  USHF.R.U32.HI UR6, URZ, UR17, UR6 ;  /* 0x00000011ff067299 */ /* 0x000fe20008011606 */
[----:B------:R-:W-:Y:S02]  /*16e0*/  UMOV UR8, UR9 ;  /* 0x0000000900087c82 */ /* 0x000fe40008000000 */
[----:B------:R-:W-:Y:S02]  /*16f0*/  @UP0 USHF.R.U32.HI UR7, URZ, UR17, UR8 ;  /* 0x00000011ff070299 */ /* 0x000fe40008011608 */
[----:B------:R-:W1:Y:S01]  /*1700*/  LDCU UR8, c[0x0][0x374] ;  /* 0x00006e80ff0877ac */ /* 0x000e620008000800 */
[----:B------:R-:W2:Y:S01]  /*1710*/  LDCU UR9, c[0x0][0xb20] ;  /* 0x00016400ff0977ac */ /* 0x000ea20008000800 */
[----:B------:R-:W-:-:S02]  /*1720*/  UMOV UR5, UR11 ;  /* 0x0000000b00057c82 */ /* 0x000fc40008000000 */
[----:B------:R-:W3:Y:S01]  /*1730*/  LDCU.64 UR10, c[0x0][0xb28] ;  /* 0x00016500ff0a77ac */ /* 0x000ee20008000a00 */
[----:B------:R-:W-:Y:S02]  /*1740*/  USEL UR6, UR47, UR6, !UP0 ;  /* 0x000000062f067287 */ /* 0x000fe4000c000000 */
[----:B------:R-:W-:Y:S02]  /*1750*/  UISETP.NE.AND UP0, UPT, UR18, 0x1, UPT ;  /* 0x000000011200788c */ /* 0x000fe4000bf05270 */
[----:B-1----:R-:W-:Y:S02]  /*1760*/  UIMAD.WIDE.U32 UR12, UR8, UR19, URZ ;  /* 0x00000013080c72a5 */ /* 0x002fe4000f8e00ff */
[----:B--2---:R-:W-:-:S05]  /*1770*/  USHF.R.U32.HI UR5, URZ, UR9, UR5 ;  /* 0x00000009ff057299 */ /* 0x004fca0008011605 */
[----:B------:R-:W-:Y:S01]  /*1780*/  UMOV UR12, UR13 ;  /* 0x0000000d000c7c82 */ /* 0x000fe20008000000 */
[----:B------:R-:W-:Y:S02]  /*1790*/  USEL UR5, UR48, UR5, !UP0 ;  /* 0x0000000530057287 */ /* 0x000fe4000c000000 */
[----:B------:R-:W-:Y:S02]  /*17a0*/  @UP0 USHF.R.U32.HI UR8, URZ, UR9, UR12 ;  /* 0x00000009ff080299 */ /* 0x000fe4000801160c */
[----:B---3--:R-:W-:Y:S02]  /*17b0*/  UIMAD.WIDE.U32 UR14, UR7, UR10, URZ ;  /* 0x0000000a070e72a5 */ /* 0x008fe4000f8e00ff */
[----:B------:R-:W-:-:S05]  /*17c0*/  UIMAD.WIDE.U32 UR12, UR8, UR10, URZ ;  /* 0x0000000a080c72a5 */ /* 0x000fca000f8e00ff */
[----:B------:R-:W-:Y:S02]  /*17d0*/  UMOV UR14, UR15 ;  /* 0x0000000f000e7c82 */ /* 0x000fe40008000000 */
[----:B------:R-:W-:Y:S01]  /*17e0*/  UMOV UR12, UR13 ;  /* 0x0000000d000c7c82 */ /* 0x000fe20008000000 */
[----:B------:R-:W-:Y:S02]  /*17f0*/  @UP1 USHF.R.U32.HI UR7, URZ, UR11, UR14 ;  /* 0x0000000bff071299 */ /* 0x000fe4000801160e */
[----:B------:R-:W-:Y:S02]  /*1800*/  @UP1 USHF.R.U32.HI UR8, URZ, UR11, UR12 ;  /* 0x0000000bff081299 */ /* 0x000fe4000801160c */
[----:B------:R-:W-:Y:S02]  /*1810*/  UIMAD.WIDE.U32 UR12, UR5, UR10, URZ ;  /* 0x0000000a050c72a5 */ /* 0x000fe4000f8e00ff */
[----:B------:R-:W-:Y:S02]  /*1820*/  UIMAD UR8, UR8, UR21, URZ ;  /* 0x00000015080872a4 */ /* 0x000fe4000f8e02ff */
[----:B------:R-:W-:-:S02]  /*1830*/  UIMAD UR9, UR7, UR21, URZ ;  /* 0x00000015070972a4 */ /* 0x000fc4000f8e02ff */
[----:B------:R-:W-:-:S04]  /*1840*/  UISETP.GE.AND UP0, UPT, UR5, UR8, UPT ;  /* 0x000000080500728c */ /* 0x000fc8000bf06270 */
[----:B------:R-:W-:Y:S02]  /*1850*/  UISETP.GE.OR UP0, UPT, UR6, UR9, UP0 ;  /* 0x000000090600728c */ /* 0x000fe40008706670 */
[----:B------:R-:W-:-:S03]  /*1860*/  UIMAD.WIDE.U32 UR8, UR6, UR10, URZ ;  /* 0x0000000a060872a5 */ /* 0x000fc6000f8e00ff */
[----:B------:R-:W-:Y:S02]  /*1870*/  UMOV UR10, UR13 ;  /* 0x0000000d000a7c82 */ /* 0x000fe40008000000 */
[----:B------:R-:W-:-:S04]  /*1880*/  USHF.R.U32.HI UR10, URZ, UR11, UR10 ;  /* 0x0000000bff0a7299 */ /* 0x000fc8000801160a */
[----:B------:R-:W-:Y:S02]  /*1890*/  USEL UR8, UR5, UR10, !UP1 ;  /* 0x0000000a05087287 */ /* 0x000fe4000c800000 */
[----:B------:R-:W-:Y:S02]  /*18a0*/  @!UP0 USHF.R.U32.HI UR9, URZ, UR11, UR9 ;  /* 0x0000000bff098299 */ /* 0x000fe40008011609 */
[----:B------:R-:W-:Y:S02]  /*18b0*/  UIADD3 UR10, UPT, UPT, -UR8, URZ, URZ ;  /* 0x000000ff080a7290 */ /* 0x000fe4000fffe1ff */
[----:B------:R-:W-:Y:S02]  /*18c0*/  @!UP0 USEL UR9, UR6, UR9, !UP1 ;  /* 0x0000000906098287 */ /* 0x000fe4000c800000 */
[----:B------:R-:W-:Y:S02]  /*18d0*/  UIMAD UR10, UR21, UR10, UR5 ;  /* 0x0000000a150a72a4 */ /* 0x000fe4000f8e0205 */
[----:B------:R-:W-:-:S02]  /*18e0*/  UIADD3 UR11, UPT, UPT, -UR6, URZ, URZ ;  /* 0x000000ff060b7290 */ /* 0x000fc4000fffe1ff */
[----:B------:R-:W-:Y:S02]  /*18f0*/  @!UP0 UIMAD UR10, UR10, UR7, UR9 ;  /* 0x000000070a0a82a4 */ /* 0x000fe4000f8e0209 */
[----:B------:R-:W-:Y:S02]  /*1900*/  @!UP0 UIADD3 UR8, UPT, UPT, UR8, -UR9, URZ ;  /* 0x8000000908088290 */ /* 0x000fe4000fffe0ff */
[----:B------:R-:W-:Y:S02]  /*1910*/  UIADD3 UR7, UPT, UPT, -UR5, URZ, URZ ;  /* 0x000000ff05077290 */ /* 0x000fe4000fffe1ff */
[----:B------:R-:W-:Y:S02]  /*1920*/  @!UP0 UIMAD UR5, UR8, UR21, UR6 ;  /* 0x00000015080582a4 */ /* 0x000fe4000f8e0206 */
[----:B------:R-:W-:Y:S02]  /*1930*/  UIMAD UR48, UR18, UR7, UR48 ;  /* 0x00000007123072a4 */ /* 0x000fe4000f8e0230 */
[----:B------:R-:W-:Y:S01]  /*1940*/  UIMAD UR47, UR22, UR11, UR47 ;  /* 0x0000000b162f72a4 */ /* 0x000fe2000f8e022f */
[----:B------:R-:W-:Y:S01]  /*1950*/  @!UP0 UMOV UR6, UR10 ;  /* 0x0000000a00068c82 */ /* 0x000fe20008000000 */
[----:B------:R-:W-:-:S02]  /*1960*/  UIMAD UR48, UR5, UR18, UR48 ;  /* 0x00000012053072a4 */ /* 0x000fc4000f8e0230 */
[----:B------:R-:W-:-:S12]  /*1970*/  UIMAD UR47, UR6, UR22, UR47 ;  /* 0x00000016062f72a4 */ /* 0x000fd8000f8e022f */
.L_x_19:
[----:B------:R-:W-:-:S09]  /*1980*/  UISETP.NE.AND UP0, UPT, UR23, 0x1, UPT ;  /* 0x000000011700788c */ /* 0x000fd2000bf05270 */
[----:B------:R-:W-:Y:S05]  /*1990*/  BRA.U UP0, `(.L_x_20) ;  /* 0x0000000100447547 */ /* 0x000fea000b800000 */
[----:B------:R-:W1:Y:S01]  /*19a0*/  LDCU.128 UR8, c[0x0][0xb10] ;  /* 0x00016200ff0877ac */ /* 0x000e620008000c00 */
[----:B------:R-:W2:Y:S01]  /*19b0*/  LDCU UR12, c[0x0][0xb0c] ;  /* 0x00016180ff0c77ac */ /* 0x000ea20008000800 */
[----:B-1----:R-:W-:Y:S02]  /*19c0*/  UIMAD.WIDE.U32 UR6, UR47, UR8, URZ ;  /* 0x000000082f0672a5 */ /* 0x002fe4000f8e00ff */
[----:B--2---:R-:W-:-:S05]  /*19d0*/  UISETP.NE.AND UP0, UPT, UR12, 0x1, UPT ;  /* 0x000000010c00788c */ /* 0x004fca000bf05270 */
[----:B------:R-:W-:Y:S02]  /*19e0*/  UMOV UR6, UR7 ;  /* 0x0000000700067c82 */ /* 0x000fe40008000000 */
[----:B------:R-:W-:Y:S02]  /*19f0*/  USHF.R.U32.HI UR6, URZ, UR9, UR6 ;  /* 0x00000009ff067299 */ /* 0x000fe40008011606 */
[----:B------:R-:W1:Y:S01]  /*1a00*/  LDCU UR7, c[0x0][0xb20] ;  /* 0x00016400ff0777ac */ /* 0x000e620008000800 */
[----:B------:R-:W-:Y:S02]  /*1a10*/  UIMAD.WIDE.U32 UR8, UR48, UR11, URZ ;  /* 0x0000000b300872a5 */ /* 0x000fe4000f8e00ff */
[----:B------:R-:W-:Y:S02]  /*1a20*/  USEL UR6, UR47, UR6, !UP0 ;  /* 0x000000062f067287 */ /* 0x000fe4000c000000 */
[----:B------:R-:W-:-:S03]  /*1a30*/  UISETP.NE.AND UP0, UPT, UR10, 0x1, UPT ;  /* 0x000000010a00788c */ /* 0x000fc6000bf05270 */
[----:B------:R-:W-:Y:S02]  /*1a40*/  UMOV UR5, UR9 ;  /* 0x0000000900057c82 */ /* 0x000fe40008000000 */
[----:B-1----:R-:W-:-:S04]  /*1a50*/  USHF.R.U32.HI UR5, URZ, UR7, UR5 ;  /* 0x00000007ff057299 */ /* 0x002fc80008011605 */
[----:B------:R-:W-:-:S04]  /*1a60*/  USEL UR5, UR48, UR5, !UP0 ;  /* 0x0000000530057287 */ /* 0x000fc8000c000000 */
[----:B------:R-:W-:Y:S02]  /*1a70*/  UIADD3 UR7, UPT, UPT, UR6, -UR5, URZ ;  /* 0x8000000506077290 */ /* 0x000fe4000fffe0ff */
[----:B------:R-:W-:Y:S02]  /*1a80*/  UIADD3 UR5, UPT, UPT, -UR6, UR5, URZ ;  /* 0x0000000506057290 */ /* 0x000fe4000fffe1ff */
[----:B------:R-:W-:Y:S02]  /*1a90*/  UIMAD UR48, UR7, UR10, UR48 ;  /* 0x0000000a073072a4 */ /* 0x000fe4000f8e0230 */
[----:B------:R-:W-:-:S12]  /*1aa0*/  UIMAD UR47, UR5, UR12, UR47 ;  /* 0x0000000c052f72a4 */ /* 0x000fd8000f8e022f */
.L_x_20:
[----:B------:R-:W-:Y:S02]  /*1ab0*/  UISETP.EQ.U32.AND UP0, UPT, UR24, 0x1, UPT ;  /* 0x000000011800788c */ /* 0x000fe4000bf02070 */
[----:B------:R-:W-:-:S07]  /*1ac0*/  UISETP.NE.AND UP1, UPT, UR20, 0x2, UPT ;  /* 0x000000021400788c */ /* 0x000fce000bf25270 */
[----:B------:R-:W-:Y:S05]  /*1ad0*/  BRA.U !UP0, `(.L_x_21) ;  /* 0x00000001080c7547 */ /* 0x000fea000b800000 */
[----:B------:R-:W-:Y:S01]  /*1ae0*/  UCGABAR_WAIT ;  /* 0x0000000000007dc7 */ /* 0x000fe20008000000 */
[----:B------:R-:W-:Y:S01]  /*1af0*/  CCTL.IVALL ;  /* 0x00000000ff00798f */ /* 0x000fe20002000000 */
[----:B------:R-:W-:Y:S05]  /*1b00*/  BRA `(.L_x_22) ;  /* 0x0000000000047947 */ /* 0x000fea0003800000 */
.L_x_21:
[----:B------:R-:W-:Y:S06]  /*1b10*/  BAR.SYNC.DEFER_BLOCKING 0x0 ;  /* 0x0000000000007b1d */ /* 0x000fec0000010000 */
.L_x_22:
[----:B------:R-:W-:Y:S05]  /*1b20*/  BRA.U UP1, `(.L_x_23) ;  /* 0x0000002901807547 */ /* 0x000fea000b800000 */
[----:B------:R-:W1:Y:S01]  /*1b30*/  LDCU UR7, c[0x0][0x38c] ;  /* 0x00007180ff0777ac */ /* 0x000e620008000800 */
[----:B------:R-:W-:Y:S01]  /*1b40*/  PLOP3.LUT P1, PT, PT, PT, UP2, 0x80, 0x8 ;  /* 0x000000000008781c */ /* 0x000fe20003f2f028 */
[----:B------:R-:W-:Y:S01]  /*1b50*/  IMAD.MOV.U32 R12, RZ, RZ, 0x1 ;  /* 0x00000001ff0c7424 */ /* 0x000fe200078e00ff */
[----:B------:R-:W-:Y:S01]  /*1b60*/  ISETP.EQ.OR P2, PT, R0, RZ, P3 ;  /* 0x000000ff0000720c */ /* 0x000fe20001f42670 */
[----:B------:R-:W-:Y:S01]  /*1b70*/  UISETP.NE.AND UP0, UPT, UR20, URZ, UPT ;  /* 0x000000ff1400728c */ /* 0x000fe2000bf05270 */
[----:B------:R-:W-:Y:S01]  /*1b80*/  PLOP3.LUT P1, PT, P1, PT, PT, 0x8, 0x80 ;  /* 0x000000000080781c */ /* 0x000fe20000f2e170 */
[----:B------:R-:W-:Y:S01]  /*1b90*/  USEL UR26, URZ, 0x1, UP4 ;  /* 0x00000001ff1a7887 */ /* 0x000fe2000a000000 */
[----:B------:R-:W-:Y:S01]  /*1ba0*/  CS2R R10, SRZ ;  /* 0x00000000000a7805 */ /* 0x000fe2000001ff00 */
[----:B------:R-:W-:Y:S01]  /*1bb0*/  UMOV UR15, 0x400 ;  /* 0x00000400000f7882 */ /* 0x000fe20000000000 */
[----:B------:R-:W-:Y:S01]  /*1bc0*/  IMAD.MOV.U32 R9, RZ, RZ, RZ ;  /* 0x000000ffff097224 */ /* 0x000fe200078e00ff */
[----:B------:R-:W-:Y:S01]  /*1bd0*/  USEL UR26, UR26, 0x2, UP0 ;  /* 0x000000021a1a7887 */ /* 0x000fe20008000000 */
[----:B------:R-:W-:Y:S01]  /*1be0*/  IMAD.MOV.U32 R8, RZ, RZ, 0x1 ;  /* 0x00000001ff087424 */ /* 0x000fe200078e00ff */
[----:B------:R-:W-:Y:S01]  /*1bf0*/  ULEA UR15, UR44, UR15, 0x18 ;  /* 0x0000000f2c0f7291 */ /* 0x000fe2000f8ec0ff */
[----:B------:R-:W2:Y:S01]  /*1c00*/  LDCU UR40, c[0x0][0x370] ;  /* 0x00006e00ff2877ac */ /* 0x000ea20008000800 */
[----:B-1----:R-:W-:Y:S01]  /*1c10*/  UIADD3 UR6, UPT, UPT, UR7, 0xf, URZ ;  /* 0x0000000f07067890 */ /* 0x002fe2000fffe0ff */
[----:B------:R-:W1:Y:S03]  /*1c20*/  LDCU.64 UR28, c[0x0][0x348] ;  /* 0x00006900ff1c77ac */ /* 0x000e660008000a00 */
[----:B------:R-:W-:-:S02]  /*1c30*/  USHF.R.S32.HI UR5, URZ, 0x1f, UR6 ;  /* 0x0000001fff057899 */ /* 0x000fc40008011406 */
[----:B------:R-:W-:Y:S02]  /*1c40*/  USHF.R.U32.HI UR46, URZ, 0x4, UR4 ;  /* 0x00000004ff2e7899 */ /* 0x000fe40008011604 */
[----:B------:R-:W-:Y:S02]  /*1c50*/  ULEA.HI UR5, UR5, UR6, URZ, 0x4 ;  /* 0x0000000605057291 */ /* 0x000fe4000f8f20ff */
[----:B------:R-:W-:Y:S02]  /*1c60*/  UIADD3 UR6, UPT, UPT, UR7, -0x1, URZ ;  /* 0xffffffff07067890 */ /* 0x000fe4000fffe0ff */
[----:B------:R-:W-:Y:S02]  /*1c70*/  USHF.R.S32.HI UR43, URZ, 0x4, UR5 ;  /* 0x00000004ff2b7899 */ /* 0x000fe40008011405 */
[----:B------:R-:W-:Y:S02]  /*1c80*/  UISETP.GE.U32.AND UP1, UPT, UR6, -0x1f, UPT ;  /* 0xffffffe10600788c */ /* 0x000fe4000bf26070 */
[----:B------:R-:W-:-:S02]  /*1c90*/  UISETP.LT.U32.AND UP0, UPT, UR43, 0x2d, UPT ;  /* 0x0000002d2b00788c */ /* 0x000fc4000bf01070 */
[----:B------:R-:W-:Y:S02]  /*1ca0*/  UIADD3 UR5, UPT, UPT, UR15, 0x500, URZ ;  /* 0x000005000f057890 */ /* 0x000fe4000fffe0ff */
[----:B------:R-:W-:Y:S02]  /*1cb0*/  USEL UR41, UR43, 0x2d, UP0 ;  /* 0x0000002d2b297887 */ /* 0x000fe40008000000 */
[----:B------:R-:W-:Y:S02]  /*1cc0*/  @UP6 UIADD3 UR5, UPT, UPT, UR15, URZ, URZ ;  /* 0x000000ff0f056290 */ /* 0x000fe4000fffe0ff */
[----:B------:R-:W-:Y:S02]  /*1cd0*/  UIADD3 UR21, UPT, UPT, UR41, -0x1, URZ ;  /* 0xffffffff29157890 */ /* 0x000fe4000fffe0ff */
[----:B------:R-:W-:Y:S02]  /*1ce0*/  @UP1 UIADD3 UR21, UPT, UPT, UR41, URZ, URZ ;  /* 0x000000ff29151290 */ /* 0x000fe4000fffe0ff */
[----:B------:R-:W-:Y:S01]  /*1cf0*/  UIADD3 UR49, UPT, UPT, UR7, 0x1e, URZ ;  /* 0x0000001e07317890 */ /* 0x000fe2000fffe0ff */
[----:B------:R-:W3:Y:S01]  /*1d00*/  LDCU UR39, c[0x0][0x374] ;  /* 0x00006e80ff2777ac */ /* 0x000ee20008000800 */
[----:B------:R-:W-:-:S02]  /*1d10*/  UIADD3 UR5, UPT, UPT, UR5, 0x1bd00, URZ ;  /* 0x0001bd0005057890 */ /* 0x000fc4000fffe0ff */
[----:B------:R-:W-:Y:S02]  /*1d20*/  UIADD3 UR45, UPT, UPT, UR43, -UR41, URZ ;  /* 0x800000292b2d7290 */ /* 0x000fe4000fffe0ff */
[----:B------:R-:W-:Y:S01]  /*1d30*/  UIADD3 UR21, UPT, UPT, UR21, 0x1, URZ ;  /* 0x0000000115157890 */ /* 0x000fe2000fffe0ff */
[----:B-12---:R-:W-:-:S11]  /*1d40*/  UMOV UR13, URZ ;  /* 0x000000ff000d7c82 */ /* 0x006fd60008000000 */
.L_x_43:
[----:B------:R-:W-:-:S09]  /*1d50*/  UISETP.NE.AND UP0, UPT, UR44, URZ, UPT ;  /* 0x000000ff2c00728c */ /* 0x000fd2000bf05270 */
[----:B------:R-:W-:Y:S05]  /*1d60*/  BRA.U UP0, `(.L_x_24) ;  /* 0x0000000100287547 */ /* 0x000fea000b800000 */
[----:B------:R-:W-:Y:S02]  /*1d70*/  LEA R0, R9, UR15, 0x3 ;  /* 0x0000000f09007c11 */ /* 0x000fe4000f8e18ff */
[----:B------:R-:W-:-:S04]  /*1d80*/  SHF.L.U32 R2, R8, 0x1f, RZ ;  /* 0x0000001f08027819 */ /* 0x000fc800000006ff */
[----:B------:R-:W1:Y:S02]  /*1d90*/  SYNCS.PHASECHK.TRANS64.TRYWAIT P0, [R0+URZ+0x370], R2 ;  /* 0x00037002000075a7 */ /* 0x000e6400080011ff */
[----:B-1----:R-:W-:Y:S05]  /*1da0*/  @!P0 BRA `(.L_x_25) ;  /* 0x0000007000c88947 */ /* 0x002fea0003800000 */
.L_x_155:
[----:B------:R-:W-:Y:S01]  /*1db0*/  VIADD R9, R9, 0x1 ;  /* 0x0000000109097836 */ /* 0x000fe20000000000 */
[----:B------:R1:W-:Y:S04]  /*1dc0*/  SYNCS.ARRIVE.TRANS64.A1T0 RZ, [R0+URZ+0x360], RZ ;  /* 0x000360ff00ff79a7 */ /* 0x0003e800081000ff */
[----:B------:R-:W-:-:S04]  /*1dd0*/  ISETP.NE.AND P0, PT, R9, 0x2, PT ;  /* 0x000000020900780c */ /* 0x000fc80003f05270 */
[----:B------:R-:W-:Y:S02]  /*1de0*/  SEL R9, R9, RZ, P0 ;  /* 0x000000ff09097207 */ /* 0x000fe40000000000 */
[----:B-1----:R-:W-:-:S04]  /*1df0*/  SEL R0, RZ, 0x1, P0 ;  /* 0x00000001ff007807 */ /* 0x002fc80000000000 */
[----:B------:R-:W-:-:S07]  /*1e00*/  LOP3.LUT R8, R8, R0, RZ, 0x3c, !PT ;  /* 0x0000000008087212 */ /* 0x000fce00078e3cff */
.L_x_24:
[----:B------:R-:W-:Y:S01]  /*1e10*/  ULEA UR6, UR13, UR15, 0x3 ;  /* 0x0000000f0d067291 */ /* 0x000fe2000f8e18ff */
[----:B------:R-:W-:Y:S01]  /*1e20*/  SHF.L.U32 R0, R12, 0x1f, RZ ;  /* 0x0000001f0c007819 */ /* 0x000fe200000006ff */
[----:B------:R-:W-:Y:S02]  /*1e30*/  UISETP.GE.U32.AND UP0, UPT, UR49, 0x1f, UPT ;  /* 0x0000001f3100788c */ /* 0x000fe4000bf06070 */
[----:B------:R-:W-:Y:S02]  /*1e40*/  USHF.L.U32 UR35, UR47, 0x6, URZ ;  /* 0x000000062f237899 */ /* 0x000fe400080006ff */
[----:B------:R-:W-:Y:S01]  /*1e50*/  UIMAD UR19, UR48, 0x50, UR46 ;  /* 0x00000050301378a4 */ /* 0x000fe2000f8e022e */
[----:B------:R-:W-:Y:S02]  /*1e60*/  UMOV UR14, URZ ;  /* 0x000000ff000e7c82 */ /* 0x000fe40008000000 */
[----:B------:R1:W2:Y:S02]  /*1e70*/  SYNCS.PHASECHK.TRANS64.TRYWAIT P0, [UR6+0x168], R0 ;  /* 0x00016800ff0075a7 */ /* 0x0002a40008001106 */
[----:B------:R-:W-:Y:S07]  /*1e80*/  BRA.U !UP0, `(.L_x_26) ;  /* 0x0000000108c07547 */ /* 0x000fee000b800000 */
[----:B------:R-:W-:Y:S01]  /*1e90*/  UMOV UR8, URZ ;  /* 0x000000ff00087c82 */ /* 0x000fe20008000000 */
[----:B------:R-:W-:-:S05]  /*1ea0*/  UMOV UR7, UR13 ;  /* 0x0000000d00077c82 */ /* 0x000fca0008000000 */
.L_x_32:
[----:B--2---:R-:W-:Y:S01]  /*1eb0*/  @!P3 MOV R2, 0x1200 ;  /* 0x000012000002b802 */ /* 0x004fe20000000f00 */
[----:B----4-:R-:W-:Y:S01]  /*1ec0*/  ULEA UR33, UR7, UR15, 0x3 ;  /* 0x0000000f07217291 */ /* 0x010fe2000f8e18ff */
[----:B-12---:R-:W-:Y:S11]  /*1ed0*/  @P0 BRA `(.L_x_27) ;  /* 0x00000000000c0947 */ /* 0x006ff60003800000 */
[----:B------:R-:W-:Y:S04]  /*1ee0*/  SHF.L.U32 R3, R12, 0x1f, RZ ;  /* 0x0000001f0c037819 */ /* 0x000fe800000006ff */
[----:B------:R-:W2:Y:S02]  /*1ef0*/  SYNCS.PHASECHK.TRANS64.TRYWAIT P0, [UR33+0x168], R3 ;  /* 0x00016803ff0075a7 */ /* 0x000ea40008001121 */
[----:B--2---:R-:W-:Y:S05]  /*1f00*/  @!P0 BRA `(.L_x_28) ;  /* 0x0000007000848947 */ /* 0x004fea0003800000 */
.L_x_27:
[----:B------:R2:W-:Y:S01]  /*1f10*/  @!P3 SYNCS.ARRIVE.TRANS64 RZ, [UR33], R2 ;  /* 0x00000002ffffb9a7 */ /* 0x0005e20008000021 */
[----:B------:R-:W-:Y:S04]  /*1f20*/  ULOP3.LUT UR6, UR26, 0x2, URZ, 0xfc, !UPT ;  /* 0x000000021a067892 */ /* 0x000fe8000f8efcff */
[----:B------:R-:W-:Y:S09]  /*1f30*/  UISETP.NE.AND UP0, UPT, UR6, 0x2, UPT ;  /* 0x000000020600788c */ /* 0x000ff2000bf05270 */
[----:B------:R-:W-:Y:S05]  /*1f40*/  BRA.U UP0, `(.L_x_29) ;  /* 0x0000000100047547 */ /* 0x000fea000b800000 */
[----:B---3--:R-:W-:Y:S05]  /*1f50*/  BPT.TRAP 0x1 ;  /* 0x000000040000795c */ /* 0x008fea0000300000 */
.L_x_29:
[----:B------:R-:W-:Y:S04]  /*1f60*/  BSSY.RECONVERGENT B0, `(.L_x_30) ;  /* 0x0000003000007945 */ /* 0x000fe80003800200 */
[----:B------:R-:W-:Y:S05]  /*1f70*/  @P2 BRA `(.L_x_31) ;  /* 0x0000000000042947 */ /* 0x000fea0003800000 */
[----:B---3--:R-:W-:Y:S05]  /*1f80*/  BPT.TRAP 0x1 ;  /* 0x000000040000795c */ /* 0x008fea0000300000 */
.L_x_31:
[----:B---3--:R-:W-:Y:S05]  /*1f90*/  BSYNC.RECONVERGENT B0 ;  /* 0x0000000000007941 */ /* 0x008fea0003800200 */
.L_x_30:
[----:B------:R-:W-:Y:S02]  /*1fa0*/  UIADD3 UR6, UPT, UPT, UR7, 0x1, URZ ;  /* 0x0000000107067890 */ /* 0x000fe4000fffe0ff */
[----:B------:R-:W-:Y:S02]  /*1fb0*/  UIADD3 UR22, UP1, UPT, UR28, 0x80, URZ ;  /* 0x000000801c167890 */ /* 0x000fe4000ff3e0ff */
[----:B------:R-:W-:Y:S02]  /*1fc0*/  UISETP.NE.AND UP0, UPT, UR6, 0x2d, UPT ;  /* 0x0000002d0600788c */ /* 0x000fe4000bf05270 */
[----:B------:R-:W-:Y:S02]  /*1fd0*/  ULEA UR32, UR7, UR15, 0xb ;  /* 0x0000000f07207291 */ /* 0x000fe4000f8e58ff */
[----:B------:R-:W-:Y:S02]  /*1fe0*/  USEL UR9, URZ, 0x1, UP0 ;  /* 0x00000001ff097887 */ /* 0x000fe40008000000 */
[----:B------:R-:W-:Y:S02]  /*1ff0*/  USEL UR13, UR6, URZ, UP0 ;  /* 0x000000ff060d7287 */ /* 0x000fe40008000000 */
[----:B------:R-:W-:Y:S02]  /*2000*/  USHF.L.U32 UR34, UR8, 0x4, URZ ;  /* 0x0000000408227899 */ /* 0x000fe400080006ff */
[----:B------:R-:W-:Y:S01]  /*2010*/  ULEA UR6, UR13, UR15, 0x3 ;  /* 0x0000000f0d067291 */ /* 0x000fe2000f8e18ff */
[----:B------:R-:W-:Y:S01]  /*2020*/  LOP3.LUT R12, R12, UR9, RZ, 0x3c, !PT ;  /* 0x000000090c0c7c12 */ /* 0x000fe2000f8e3cff */
[----:B------:R-:W-:Y:S02]  /*2030*/  UIADD3.X UR23, UPT, UPT, URZ, UR29, URZ, UP1, !UPT ;  /* 0x0000001dff177290 */ /* 0x000fe40008ffe4ff */
[----:B------:R-:W-:Y:S01]  /*2040*/  UIADD3 UR32, UPT, UPT, UR32, 0x5500, URZ ;  /* 0x0000550020207890 */ /* 0x000fe2000fffe0ff */
[----:B-1----:R-:W-:Y:S01]  /*2050*/  SHF.L.U32 R0, R12, 0x1f, RZ ;  /* 0x0000001f0c007819 */ /* 0x002fe200000006ff */
[----:B------:R-:W-:Y:S02]  /*2060*/  UIADD3 UR10, UP0, UPT, UR28, 0x180, URZ ;  /* 0x000001801c0a7890 */ /* 0x000fe4000ff1e0ff */
[----:B------:R-:W-:Y:S01]  /*2070*/  UIADD3 UR8, UPT, UPT, UR8, 0x1, URZ ;  /* 0x0000000108087890 */ /* 0x000fe2000fffe0ff */
[----:B------:R4:W1:Y:S01]  /*2080*/  SYNCS.PHASECHK.TRANS64.TRYWAIT P0, [UR6+0x168], R0 ;  /* 0x00016800ff0075a7 */ /* 0x0008620008001106 */
[----:B------:R-:W-:Y:S02]  /*2090*/  UIMAD UR6, UR7, 0x500, UR4 ;  /* 0x00000500070678a4 */ /* 0x000fe4000f8e0204 */
[----:B------:R-:W-:Y:S02]  /*20a0*/  UIADD3.X UR11, UPT, UPT, URZ, UR29, URZ, UP0, !UPT ;  /* 0x0000001dff0b7290 */ /* 0x000fe400087fe4ff */
[----:B------:R-:W-:Y:S01]  /*20b0*/  ULEA UR6, UR6, UR15, 0x1 ;  /* 0x0000000f06067291 */ /* 0x000fe2000f8e08ff */
[----:B------:R-:W-:Y:S01]  /*20c0*/  UMOV UR24, 0x0 ;  /* 0x0000000000187882 */ /* 0x000fe20000000000 */
[----:B------:R-:W-:Y:S02]  /*20d0*/  UMOV UR25, 0x10000000 ;  /* 0x1000000000197882 */ /* 0x000fe40000000000 */
[----:B------:R-:W-:Y:S01]  /*20e0*/  UIADD3 UR16, UPT, UPT, UR6, 0x1bd00, URZ ;  /* 0x0001bd0006107890 */ /* 0x000fe2000fffe0ff */
[----:B------:R4:W-:Y:S01]  /*20f0*/  UTMALDG.3D [UR32], [UR22], desc[UR24] ;  /* 0x00001820160075b4 */ /* 0x0009e20008011000 */
[----:B------:R-:W-:Y:S01]  /*2100*/  UISETP.NE.AND UP0, UPT, UR8, UR21, UPT ;  /* 0x000000150800728c */ /* 0x000fe2000bf05270 */
[----:B------:R-:W-:Y:S01]  /*2110*/  UMOV UR6, 0x30000 ;  /* 0x0003000000067882 */ /* 0x000fe20000000000 */
[----:B------:R-:W-:Y:S01]  /*2120*/  UMOV UR20, UR36 ;  /* 0x0000002400147c82 */ /* 0x000fe20008000000 */
[----:B------:R-:W-:Y:S01]  /*2130*/  UMOV UR17, UR33 ;  /* 0x0000002100117c82 */ /* 0x000fe20008000000 */
[----:B------:R-:W-:Y:S01]  /*2140*/  UMOV UR18, UR34 ;  /* 0x0000002200127c82 */ /* 0x000fe20008000000 */
[----:B------:R-:W-:Y:S02]  /*2150*/  UMOV UR14, UR21 ;  /* 0x00000015000e7c82 */ /* 0x000fe40008000000 */
[----:B------:R4:W-:Y:S01]  /*2160*/  UTMALDG.3D.MULTICAST [UR16], [UR10], UR6, desc[UR24] ;  /* 0x000018100a0073b4 */ /* 0x0009e20008011806 */
[----:B------:R-:W-:Y:S01]  /*2170*/  UMOV UR7, UR13 ;  /* 0x0000000d00077c82 */ /* 0x000fe20008000000 */
[----:B------:R-:W-:Y:S05]  /*2180*/  BRA.U UP0, `(.L_x_32) ;  /* 0xfffffffd00487547 */ /* 0x000fea000b83ffff */
.L_x_26:
[----:B----4-:R-:W-:Y:S01]  /*2190*/  ULEA UR6, UR13, UR15, 0x3 ;  /* 0x0000000f0d067291 */ /* 0x010fe2000f8e18ff */
[----:B-1----:R-:W-:Y:S01]  /*21a0*/  SHF.L.U32 R0, R12, 0x1f, RZ ;  /* 0x0000001f0c007819 */ /* 0x002fe200000006ff */
[----:B------:R-:W-:Y:S01]  /*21b0*/  @!P1 SYNCS.ARRIVE.TRANS64.A1T0 RZ, [UR15+0x2f8], RZ ;  /* 0x0002f8ffffff99a7 */ /* 0x000fe2000810000f */
[----:B------:R-:W-:-:S06]  /*21c0*/  UISETP.GT.AND UP0, UPT, UR43, UR41, UPT ;  /* 0x000000292b00728c */ /* 0x000fcc000bf04270 */
[----:B--2---:R1:W2:Y:S03]  /*21d0*/  SYNCS.PHASECHK.TRANS64.TRYWAIT P0, [UR6+0x168], R0 ;  /* 0x00016800ff0075a7 */ /* 0x0042a60008001106 */
[----:B------:R-:W-:Y:S05]  /*21e0*/  BRA.U !UP0, `(.L_x_33) ;  /* 0x0000000108bc7547 */ /* 0x000fea000b800000 */
[----:B------:R-:W-:Y:S01]  /*21f0*/  UIADD3 UR27, UPT, UPT, UR45, UR14, URZ ;  /* 0x0000000e2d1b7290 */ /* 0x000fe2000fffe0ff */
[----:B------:R-:W-:-:S11]  /*2200*/  UMOV UR6, UR13 ;  /* 0x0000000d00067c82 */ /* 0x000fd60008000000 */
.L_x_39:
[----:B--2---:R-:W-:Y:S01]  /*2210*/  @!P3 MOV R2, 0x1200 ;  /* 0x000012000002b802 */ /* 0x004fe20000000f00 */
[----:B----4-:R-:W-:Y:S01]  /*2220*/  ULEA UR9, UR6, UR15, 0x3 ;  /* 0x0000000f06097291 */ /* 0x010fe2000f8e18ff */
[----:B-12---:R-:W-:Y:S11]  /*2230*/  @P0 BRA `(.L_x_34) ;  /* 0x00000000000c0947 */ /* 0x006ff60003800000 */
[----:B------:R-:W-:Y:S04]  /*2240*/  SHF.L.U32 R3, R12, 0x1f, RZ ;  /* 0x0000001f0c037819 */ /* 0x000fe800000006ff */
[----:B------:R-:W2:Y:S02]  /*2250*/  SYNCS.PHASECHK.TRANS64.TRYWAIT P0, [UR9+0x168], R3 ;  /* 0x00016803ff0075a7 */ /* 0x000ea40008001109 */
[----:B--2---:R-:W-:Y:S05]  /*2260*/  @!P0 BRA `(.L_x_35) ;  /* 0x0000006c00c48947 */ /* 0x004fea0003800000 */
.L_x_34:
[----:B------:R2:W-:Y:S01]  /*2270*/  @!P3 SYNCS.ARRIVE.TRANS64 RZ, [UR9], R2 ;  /* 0x00000002ffffb9a7 */ /* 0x0005e20008000009 */
[----:B------:R-:W-:Y:S04]  /*2280*/  ULOP3.LUT UR7, UR26, 0x2, URZ, 0xfc, !UPT ;  /* 0x000000021a077892 */ /* 0x000fe8000f8efcff */
[----:B------:R-:W-:Y:S09]  /*2290*/  UISETP.NE.AND UP0, UPT, UR7, 0x2, UPT ;  /* 0x000000020700788c */ /* 0x000ff2000bf05270 */
[----:B------:R-:W-:Y:S05]  /*22a0*/  BRA.U UP0, `(.L_x_36) ;  /* 0x0000000100047547 */ /* 0x000fea000b800000 */
[----:B---3--:R-:W-:Y:S05]  /*22b0*/  BPT.TRAP 0x1 ;  /* 0x000000040000795c */ /* 0x008fea0000300000 */
.L_x_36:
[----:B------:R-:W-:Y:S04]  /*22c0*/  BSSY.RECONVERGENT B0, `(.L_x_37) ;  /* 0x0000003000007945 */ /* 0x000fe80003800200 */
[----:B------:R-:W-:Y:S05]  /*22d0*/  @P2 BRA `(.L_x_38) ;  /* 0x0000000000042947 */ /* 0x000fea0003800000 */
[----:B---3--:R-:W-:Y:S05]  /*22e0*/  BPT.TRAP 0x1 ;  /* 0x000000040000795c */ /* 0x008fea0000300000 */
.L_x_38:
[----:B---3--:R-:W-:Y:S05]  /*22f0*/  BSYNC.RECONVERGENT B0 ;  /* 0x0000000000007941 */ /* 0x008fea0003800200 */
.L_x_37:
[----:B------:R-:W-:Y:S02]  /*2300*/  UIADD3 UR7, UPT, UPT, UR6, 0x1, URZ ;  /* 0x0000000106077890 */ /* 0x000fe4000fffe0ff */
[----:B------:R-:W-:Y:S02]  /*2310*/  UIADD3 UR22, UP1, UPT, UR28, 0x80, URZ ;  /* 0x000000801c167890 */ /* 0x000fe4000ff3e0ff */
[----:B------:R-:W-:Y:S02]  /*2320*/  UISETP.NE.AND UP0, UPT, UR7, 0x2d, UPT ;  /* 0x0000002d0700788c */ /* 0x000fe4000bf05270 */
[----:B------:R-:W-:Y:S02]  /*2330*/  USHF.L.U32 UR10, UR14, 0x4, URZ ;  /* 0x000000040e0a7899 */ /* 0x000fe400080006ff */
[----:B------:R-:W-:Y:S02]  /*2340*/  USEL UR8, URZ, 0x1, UP0 ;  /* 0x00000001ff087887 */ /* 0x000fe40008000000 */
[----:B------:R-:W-:Y:S02]  /*2350*/  USEL UR13, UR7, URZ, UP0 ;  /* 0x000000ff070d7287 */ /* 0x000fe40008000000 */
[----:B------:R-:W-:Y:S02]  /*2360*/  UIADD3.X UR23, UPT, UPT, URZ, UR29, URZ, UP1, !UPT ;  /* 0x0000001dff177290 */ /* 0x000fe40008ffe4ff */
[----:B------:R-:W-:Y:S01]  /*2370*/  ULEA UR7, UR13, UR15, 0x3 ;  /* 0x0000000f0d077291 */ /* 0x000fe2000f8e18ff */
[----:B------:R-:W-:Y:S01]  /*2380*/  LOP3.LUT R12, R12, UR8, RZ, 0x3c, !PT ;  /* 0x000000080c0c7c12 */ /* 0x000fe2000f8e3cff */
[----:B------:R-:W-:Y:S02]  /*2390*/  ULEA UR8, UR6, UR15, 0xb ;  /* 0x0000000f06087291 */ /* 0x000fe4000f8e58ff */
[----:B------:R-:W-:Y:S01]  /*23a0*/  UIADD3 UR24, UP0, UPT, UR28, 0x180, URZ ;  /* 0x000001801c187890 */ /* 0x000fe2000ff1e0ff */
[----:B-1----:R-:W-:Y:S01]  /*23b0*/  SHF.L.U32 R0, R12, 0x1f, RZ ;  /* 0x0000001f0c007819 */ /* 0x002fe200000006ff */
[----:B------:R-:W-:Y:S02]  /*23c0*/  UIADD3 UR8, UPT, UPT, UR8, 0x5500, URZ ;  /* 0x0000550008087890 */ /* 0x000fe4000fffe0ff */
[----:B------:R-:W-:Y:S01]  /*23d0*/  UIMAD UR16, UR6, 0xa00, UR5 ;  /* 0x00000a00061078a4 */ /* 0x000fe2000f8e0205 */
[----:B------:R4:W1:Y:S01]  /*23e0*/  SYNCS.PHASECHK.TRANS64.TRYWAIT P0, [UR7+0x168], R0 ;  /* 0x00016800ff0075a7 */ /* 0x0008620008001107 */
[----:B------:R-:W-:Y:S01]  /*23f0*/  UMOV UR30, 0x0 ;  /* 0x00000000001e7882 */ /* 0x000fe20000000000 */
[----:B------:R-:W-:Y:S01]  /*2400*/  UMOV UR31, 0x10000000 ;  /* 0x10000000001f7882 */ /* 0x000fe20000000000 */
[----:B------:R-:W-:Y:S01]  /*2410*/  UMOV UR11, UR35 ;  /* 0x00000023000b7c82 */ /* 0x000fe20008000000 */
[----:B------:R-:W-:Y:S01]  /*2420*/  UMOV UR12, UR36 ;  /* 0x00000024000c7c82 */ /* 0x000fe20008000000 */
[----:B------:R-:W-:Y:S01]  /*2430*/  UIADD3.X UR25, UPT, UPT, URZ, UR29, URZ, UP0, !UPT ;  /* 0x0000001dff197290 */ /* 0x000fe200087fe4ff */
[----:B------:R4:W-:Y:S01]  /*2440*/  UTMALDG.3D [UR8], [UR22], desc[UR30] ;  /* 0x00001e08160075b4 */ /* 0x0009e20008011000 */
[----:B------:R-:W-:Y:S01]  /*2450*/  UIADD3 UR14, UPT, UPT, UR14, 0x1, URZ ;  /* 0x000000010e0e7890 */ /* 0x000fe2000fffe0ff */
[----:B------:R-:W-:Y:S01]  /*2460*/  UMOV UR7, 0x30000 ;  /* 0x0003000000077882 */ /* 0x000fe20000000000 */
[----:B------:R-:W-:Y:S01]  /*2470*/  UMOV UR20, UR36 ;  /* 0x0000002400147c82 */ /* 0x000fe20008000000 */
[----:B------:R-:W-:Y:S01]  /*2480*/  UMOV UR17, UR9 ;  /* 0x0000000900117c82 */ /* 0x000fe20008000000 */
[----:B------:R-:W-:Y:S01]  /*2490*/  UMOV UR18, UR10 ;  /* 0x0000000a00127c82 */ /* 0x000fe20008000000 */
[----:B------:R-:W-:Y:S02]  /*24a0*/  UISETP.NE.AND UP0, UPT, UR14, UR27, UPT ;  /* 0x0000001b0e00728c */ /* 0x000fe4000bf05270 */
[----:B------:R4:W-:Y:S01]  /*24b0*/  UTMALDG.3D.MULTICAST [UR16], [UR24], UR7, desc[UR30] ;  /* 0x00001e10180073b4 */ /* 0x0009e20008011807 */
[----:B------:R-:W-:Y:S06]  /*24c0*/  UMOV UR6, UR13 ;  /* 0x0000000d00067c82 */ /* 0x000fec0008000000 */
[----:B------:R-:W-:Y:S05]  /*24d0*/  BRA.U UP0, `(.L_x_39) ;  /* 0xfffffffd004c7547 */ /* 0x000fea000b83ffff */
.L_x_33:
[C---:B------:R-:W-:Y:S01]  /*24e0*/  LEA R3, R11.reuse, UR15, 0x3 ;  /* 0x0000000f0b037c11 */ /* 0x040fe2000f8e18ff */
[----:B------:R-:W-:Y:S01]  /*24f0*/  NOP ;  /* 0x0000000000007918 */ /* 0x000fe20000000000 */
[----:B-1--4-:R-:W-:Y:S02]  /*2500*/  SHF.L.U32 R0, R10, 0x1f, RZ ;  /* 0x0000001f0a007819 */ /* 0x012fe400000006ff */
[----:B------:R-:W-:Y:S02]  /*2510*/  LEA R4, R11, UR15, 0x4 ;  /* 0x0000000f0b047c11 */ /* 0x000fe4000f8e20ff */
[----:B--2---:R-:W1:Y:S02]  /*2520*/  SYNCS.PHASECHK.TRANS64.TRYWAIT P0, [R3+URZ+0x300], R0 ;  /* 0x00030000030075a7 */ /* 0x004e6400080011ff */
[----:B-1----:R-:W-:Y:S05]  /*2530*/  @!P0 BRA `(.L_x_40) ;  /* 0x0000006c00288947 */ /* 0x002fea0003800000 */
.L_x_158:
[----:B------:R-:W2:Y:S01]  /*2540*/  LDS.128 R4, [R4+0x390] ;  /* 0x0003900004047984 */ /* 0x000ea20000000c00 */
[----:B------:R-:W-:Y:S01]  /*2550*/  UISETP.GE.AND UP0, UPT, UR42, 0x1, UPT ;  /* 0x000000012a00788c */ /* 0x000fe2000bf06270 */
[----:B------:R-:W-:Y:S01]  /*2560*/  @!PT LDS RZ, [RZ] ;  /* 0x00000000fffff984 */ /* 0x000fe20000000800 */
[----:B------:R-:W-:Y:S01]  /*2570*/  @!PT LDS RZ, [RZ] ;  /* 0x00000000fffff984 */ /* 0x000fe20000000800 */
[----:B------:R-:W-:Y:S01]  /*2580*/  @!PT LDS RZ, [RZ] ;  /* 0x00000000fffff984 */ /* 0x000fe20000000800 */
[----:B------:R-:W-:Y:S01]  /*2590*/  @!PT LDS RZ, [RZ] ;  /* 0x00000000fffff984 */ /* 0x000fe20000000800 */
[----:B------:R4:W-:Y:S06]  /*25a0*/  MEMBAR.ALL.CTA ;  /* 0x0000000000007992 */ /* 0x0009ec0000008000 */
[----:B----4-:R-:W4:Y:S01]  /*25b0*/  FENCE.VIEW.ASYNC.S ;  /* 0x00000000000073c6 */ /* 0x010f220000000000 */
[----:B--2---:R-:W-:-:S13]  /*25c0*/  LOP3.LUT P0, RZ, R6, 0x1, RZ, 0xc0, !PT ;  /* 0x0000000106ff7812 */ /* 0x004fda000780c0ff */
[----:B----4-:R-:W-:Y:S01]  /*25d0*/  VOTEU.ANY UP1, P0 ;  /* 0x0000000000ff7886 */ /* 0x010fe20000020100 */
[----:B------:R-:W-:-:S13]  /*25e0*/  PLOP3.LUT P0, PT, PT, PT, UP1, 0x80, 0x8 ;  /* 0x000000000008781c */ /* 0x000fda0003f0f018 */
[----:B-1----:R-:W-:Y:S02]  /*25f0*/  @P0 LOP3.LUT R0, R5, 0xffff, RZ, 0xc0, !PT ;  /* 0x0000ffff05000812 */ /* 0x002fe400078ec0ff */
[----:B------:R-:W-:Y:S02]  /*2600*/  @P0 MOV R2, R4 ;  /* 0x0000000400020202 */ /* 0x000fe40000000f00 */
[----:B------:R-:W-:Y:S01]  /*2610*/  @P0 R2UR UR7, R0 ;  /* 0x00000000000702ca */ /* 0x000fe200000e0000 */
[----:B------:R-:W-:Y:S01]  /*2620*/  VIADD R0, R3, 0x310 ;  /* 0x0000031003007836 */ /* 0x000fe20000000000 */
[----:B------:R-:W-:Y:S02]  /*2630*/  @P0 SHF.R.U32.HI R4, RZ, 0x10, R5 ;  /* 0x00000010ff040819 */ /* 0x000fe40000011605 */
[----:B------:R-:W-:Y:S02]  /*2640*/  @P0 R2UR UR8, R2 ;  /* 0x00000000020802ca */ /* 0x000fe400000e0000 */
[----:B------:R-:W-:-:S02]  /*2650*/  PRMT R0, RZ, 0x654, R0 ;  /* 0x00000654ff007816 */ /* 0x000fc40000000000 */
[----:B------:R-:W-:Y:S02]  /*2660*/  @P0 R2UR UR6, R4 ;  /* 0x00000000040602ca */ /* 0x000fe400000e0000 */
[----:B------:R1:W-:Y:S03]  /*2670*/  SYNCS.ARRIVE.TRANS64.RED.A1T0 RZ, [R0+URZ], RZ ;  /* 0x000000ff00ff79a7 */ /* 0x0003e600081004ff */
[----:B------:R-:W-:-:S04]  /*2680*/  @UP1 UMOV UR37, UR7 ;  /* 0x0000000700251c82 */ /* 0x000fc80008000000 */
[----:B------:R-:W-:-:S04]  /*2690*/  @UP1 UMOV UR38, UR8 ;  /* 0x0000000800261c82 */ /* 0x000fc80008000000 */
[----:B------:R-:W-:Y:S01]  /*26a0*/  @UP1 UMOV UR36, UR6 ;  /* 0x0000000600241c82 */ /* 0x000fe20008000000 */
[----:B------:R-:W-:Y:S05]  /*26b0*/  BRA.U !UP0, `(.L_x_41) ;  /* 0x0000000108d47547 */ /* 0x000fea000b800000 */
[----:B------:R-:W3:Y:S01]  /*26c0*/  LDCU.128 UR16, c[0x0][0xb10] ;  /* 0x00016200ff1077ac */ /* 0x000ee20008000c00 */
[----:B------:R-:W2:Y:S01]  /*26d0*/  LDCU UR12, c[0x0][0xb20] ;  /* 0x00016400ff0c77ac */ /* 0x000ea20008000800 */
[----:B------:R-:W4:Y:S01]  /*26e0*/  LDCU UR20, c[0x0][0xb0c] ;  /* 0x00016180ff1477ac */ /* 0x000f220008000800 */
[----:B------:R-:W1:Y:S01]  /*26f0*/  LDCU.64 UR10, c[0x0][0xb28] ;  /* 0x00016500ff0a77ac */ /* 0x000e620008000a00 */
[----:B------:R-:W-:Y:S02]  /*2700*/  UISETP.NE.AND UP3, UPT, UR42, 0x1, UPT ;  /* 0x000000012a00788c */ /* 0x000fe4000bf65270 */
[----:B---3--:R-:W-:Y:S02]  /*2710*/  UIMAD.WIDE.U32 UR8, UR39, UR19, URZ ;  /* 0x00000013270872a5 */ /* 0x008fe4000f8e00ff */
[----:B------:R-:W-:Y:S02]  /*2720*/  UIMAD.WIDE.U32 UR6, UR40, UR16, URZ ;  /* 0x00000010280672a5 */ /* 0x000fe4000f8e00ff */
[----:B------:R-:W-:-:S02]  /*2730*/  UISETP.NE.AND UP0, UPT, UR18, 0x1, UPT ;  /* 0x000000011200788c */ /* 0x000fc4000bf05270 */
[----:B------:R-:W-:Y:S01]  /*2740*/  UIMAD.WIDE.U32 UR30, UR37, UR19, URZ ;  /* 0x00000013251e72a5 */ /* 0x000fe2000f8e00ff */
[----:B------:R-:W-:Y:S02]  /*2750*/  UMOV UR8, UR9 ;  /* 0x0000000900087c82 */ /* 0x000fe40008000000 */
[----:B------:R-:W-:Y:S01]  /*2760*/  UMOV UR6, UR7 ;  /* 0x0000000700067c82 */ /* 0x000fe20008000000 */
[----:B--2---:R-:W-:Y:S02]  /*2770*/  USHF.R.U32.HI UR8, URZ, UR12, UR8 ;  /* 0x0000000cff087299 */ /* 0x004fe40008011608 */
[----:B----4-:R-:W-:Y:S02]  /*2780*/  UISETP.NE.AND UP2, UPT, UR20, 0x1, UPT ;  /* 0x000000011400788c */ /* 0x010fe4000bf45270 */
[----:B------:R-:W-:Y:S02]  /*2790*/  USHF.R.U32.HI UR6, URZ, UR17, UR6 ;  /* 0x00000011ff067299 */ /* 0x000fe40008011606 */
[----:B------:R-:W-:-:S02]  /*27a0*/  USEL UR7, UR39, UR8, !UP0 ;  /* 0x0000000827077287 */ /* 0x000fc4000c000000 */
[----:B------:R-:W-:Y:S02]  /*27b0*/  USEL UR8, UR40, UR6, !UP2 ;  /* 0x0000000628087287 */ /* 0x000fe4000d000000 */
[----:B-1----:R-:W-:Y:S01]  /*27c0*/  UIMAD.WIDE.U32 UR22, UR7, UR10, URZ ;  /* 0x0000000a071672a5 */ /* 0x002fe2000f8e00ff */
[----:B------:R-:W-:Y:S01]  /*27d0*/  UMOV UR6, UR31 ;  /* 0x0000001f00067c82 */ /* 0x000fe20008000000 */
[----:B------:R-:W-:Y:S02]  /*27e0*/  UIMAD.WIDE.U32 UR24, UR38, UR16, URZ ;  /* 0x00000010261872a5 */ /* 0x000fe4000f8e00ff */
[----:B------:R-:W-:-:S03]  /*27f0*/  UIMAD.WIDE.U32 UR30, UR8, UR10, URZ ;  /* 0x0000000a081e72a5 */ /* 0x000fc6000f8e00ff */
[----:B------:R-:W-:Y:S01]  /*2800*/  UMOV UR22, UR23 ;  /* 0x0000001700167c82 */ /* 0x000fe20008000000 */
[----:B------:R-:W-:Y:S02]  /*2810*/  USHF.R.U32.HI UR6, URZ, UR12, UR6 ;  /* 0x0000000cff067299 */ /* 0x000fe40008011606 */
[----:B------:R-:W-:Y:S01]  /*2820*/  @UP3 USHF.R.U32.HI UR7, URZ, UR11, UR22 ;  /* 0x0000000bff073299 */ /* 0x000fe20008011616 */
[----:B------:R-:W-:Y:S01]  /*2830*/  UMOV UR24, UR25 ;  /* 0x0000001900187c82 */ /* 0x000fe20008000000 */
[----:B------:R-:W-:Y:S01]  /*2840*/  UMOV UR30, UR31 ;  /* 0x0000001f001e7c82 */ /* 0x000fe20008000000 */
[----:B------:R-:W-:Y:S02]  /*2850*/  USHF.R.U32.HI UR17, URZ, UR17, UR24 ;  /* 0x00000011ff117299 */ /* 0x000fe40008011618 */
[----:B------:R-:W-:Y:S02]  /*2860*/  USEL UR6, UR37, UR6, !UP0 ;  /* 0x0000000625067287 */ /* 0x000fe4000c000000 */
[----:B------:R-:W-:-:S02]  /*2870*/  @UP3 USHF.R.U32.HI UR8, URZ, UR11, UR30 ;  /* 0x0000000bff083299 */ /* 0x000fc4000801161e */
[----:B------:R-:W-:Y:S02]  /*2880*/  UIMAD UR9, UR42, UR7, URZ ;  /* 0x000000072a0972a4 */ /* 0x000fe4000f8e02ff */
[----:B------:R-:W-:Y:S02]  /*2890*/  USEL UR7, UR38, UR17, !UP2 ;  /* 0x0000001126077287 */ /* 0x000fe4000d000000 */
[----:B------:R-:W-:Y:S02]  /*28a0*/  UIMAD UR12, UR42, UR8, URZ ;  /* 0x000000082a0c72a4 */ /* 0x000fe4000f8e02ff */
[----:B------:R-:W-:Y:S02]  /*28b0*/  UISETP.GE.AND UP0, UPT, UR6, UR9, UPT ;  /* 0x000000090600728c */ /* 0x000fe4000bf06270 */
[----:B------:R-:W-:Y:S02]  /*28c0*/  UIMAD.WIDE.U32 UR22, UR6, UR10, URZ ;  /* 0x0000000a061672a5 */ /* 0x000fe4000f8e00ff */
[----:B------:R-:W-:-:S02]  /*28d0*/  UISETP.GE.OR UP0, UPT, UR7, UR12, UP0 ;  /* 0x0000000c0700728c */ /* 0x000fc40008706670 */
[----:B------:R-:W-:Y:S02]  /*28e0*/  UIMAD.WIDE.U32 UR16, UR7, UR10, URZ ;  /* 0x0000000a071072a5 */ /* 0x000fe4000f8e00ff */
[----:B------:R-:W-:Y:S01]  /*28f0*/  UIADD3 UR12, UPT, UPT, -UR6, URZ, URZ ;  /* 0x000000ff060c7290 */ /* 0x000fe2000fffe1ff */
[----:B------:R-:W-:Y:S01]  /*2900*/  UMOV UR10, UR23 ;  /* 0x00000017000a7c82 */ /* 0x000fe20008000000 */
[----:B------:R-:W-:Y:S02]  /*2910*/  UIADD3 UR14, UPT, UPT, -UR7, URZ, URZ ;  /* 0x000000ff070e7290 */ /* 0x000fe4000fffe1ff */
[----:B------:R-:W-:-:S03]  /*2920*/  USHF.R.U32.HI UR10, URZ, UR11, UR10 ;  /* 0x0000000bff0a7299 */ /* 0x000fc6000801160a */
[----:B------:R-:W-:Y:S01]  /*2930*/  @!UP0 UMOV UR9, UR17 ;  /* 0x0000001100098c82 */ /* 0x000fe20008000000 */
[----:B------:R-:W-:Y:S02]  /*2940*/  UIMAD UR12, UR18, UR12, UR37 ;  /* 0x0000000c120c72a4 */ /* 0x000fe4000f8e0225 */
[----:B------:R-:W-:Y:S02]  /*2950*/  USEL UR10, UR6, UR10, !UP3 ;  /* 0x0000000a060a7287 */ /* 0x000fe4000d800000 */
[----:B------:R-:W-:Y:S02]  /*2960*/  @!UP0 USHF.R.U32.HI UR9, URZ, UR11, UR9 ;  /* 0x0000000bff098299 */ /* 0x000fe40008011609 */
[----:B------:R-:W-:Y:S02]  /*2970*/  UIADD3 UR11, UPT, UPT, -UR10, URZ, URZ ;  /* 0x000000ff0a0b7290 */ /* 0x000fe4000fffe1ff */
[----:B------:R-:W-:Y:S02]  /*2980*/  @!UP0 USEL UR9, UR7, UR9, !UP3 ;  /* 0x0000000907098287 */ /* 0x000fe4000d800000 */
[----:B------:R-:W-:-:S02]  /*2990*/  UIMAD UR11, UR42, UR11, UR6 ;  /* 0x0000000b2a0b72a4 */ /* 0x000fc4000f8e0206 */
[----:B------:R-:W-:Y:S02]  /*29a0*/  @!UP0 UIADD3 UR10, UPT, UPT, UR10, -UR9, URZ ;  /* 0x800000090a0a8290 */ /* 0x000fe4000fffe0ff */
[----:B------:R-:W-:Y:S02]  /*29b0*/  @!UP0 UIMAD UR9, UR11, UR8, UR9 ;  /* 0x000000080b0982a4 */ /* 0x000fe4000f8e0209 */
[----:B------:R-:W-:Y:S02]  /*29c0*/  @!UP0 UIMAD UR6, UR42, UR10, UR7 ;  /* 0x0000000a2a0682a4 */ /* 0x000fe4000f8e0207 */
[----:B------:R-:W-:Y:S02]  /*29d0*/  UIMAD UR8, UR20, UR14, UR38 ;  /* 0x0000000e140872a4 */ /* 0x000fe4000f8e0226 */
[----:B------:R-:W-:Y:S01]  /*29e0*/  UIMAD UR37, UR6, UR18, UR12 ;  /* 0x00000012062572a4 */ /* 0x000fe2000f8e020c */
[----:B------:R-:W-:Y:S02]  /*29f0*/  @!UP0 UMOV UR7, UR9 ;  /* 0x0000000900078c82 */ /* 0x000fe40008000000 */
[----:B------:R-:W-:-:S12]  /*2a00*/  UIMAD UR38, UR7, UR20, UR8 ;  /* 0x00000014072672a4 */ /* 0x000fd8000f8e0208 */
.L_x_41:
[----:B------:R-:W2:Y:S02]  /*2a10*/  LDCU UR6, c[0x0][0xb30] ;  /* 0x00016600ff0677ac */ /* 0x000ea40008000800 */
[----:B--2---:R-:W-:-:S09]  /*2a20*/  UISETP.NE.AND UP0, UPT, UR6, 0x1, UPT ;  /* 0x000000010600788c */ /* 0x004fd2000bf05270 */
[----:B------:R-:W-:Y:S05]  /*2a30*/  BRA.U UP0, `(.L_x_42) ;  /* 0x0000000100447547 */ /* 0x000fea000b800000 */
[----:B------:R-:W2:Y:S01]  /*2a40*/  LDCU.128 UR16, c[0x0][0xb10] ;  /* 0x00016200ff1077ac */ /* 0x000ea20008000c00 */
[----:B------:R-:W4:Y:S01]  /*2a50*/  LDCU UR10, c[0x0][0xb0c] ;  /* 0x00016180ff0a77ac */ /* 0x000f220008000800 */
[----:B------:R-:W1:Y:S01]  /*2a60*/  LDCU UR11, c[0x0][0xb20] ;  /* 0x00016400ff0b77ac */ /* 0x000e620008000800 */
[----:B--2---:R-:W-:Y:S02]  /*2a70*/  UIMAD.WIDE.U32 UR8, UR38, UR16, URZ ;  /* 0x00000010260872a5 */ /* 0x004fe4000f8e00ff */
[----:B------:R-:W-:Y:S02]  /*2a80*/  UIMAD.WIDE.U32 UR6, UR37, UR19, URZ ;  /* 0x00000013250672a5 */ /* 0x000fe4000f8e00ff */
[----:B----4-:R-:W-:Y:S02]  /*2a90*/  UISETP.NE.AND UP2, UPT, UR10, 0x1, UPT ;  /* 0x000000010a00788c */ /* 0x010fe4000bf45270 */
[----:B------:R-:W-:Y:S01]  /*2aa0*/  UISETP.NE.AND UP0, UPT, UR18, 0x1, UPT ;  /* 0x000000011200788c */ /* 0x000fe2000bf05270 */
[----:B------:R-:W-:-:S02]  /*2ab0*/  UMOV UR8, UR9 ;  /* 0x0000000900087c82 */ /* 0x000fc40008000000 */
[----:B------:R-:W-:Y:S01]  /*2ac0*/  UMOV UR6, UR7 ;  /* 0x0000000700067c82 */ /* 0x000fe20008000000 */
[----:B------:R-:W-:Y:S02]  /*2ad0*/  USHF.R.U32.HI UR17, URZ, UR17, UR8 ;  /* 0x00000011ff117299 */ /* 0x000fe40008011608 */
[----:B-1----:R-:W-:Y:S02]  /*2ae0*/  USHF.R.U32.HI UR6, URZ, UR11, UR6 ;  /* 0x0000000bff067299 */ /* 0x002fe40008011606 */
[----:B------:R-:W-:Y:S02]  /*2af0*/  USEL UR7, UR38, UR17, !UP2 ;  /* 0x0000001126077287 */ /* 0x000fe4000d000000 */
[----:B------:R-:W-:-:S04]  /*2b00*/  USEL UR6, UR37, UR6, !UP0 ;  /* 0x0000000625067287 */ /* 0x000fc8000c000000 */
[----:B------:R-:W-:Y:S02]  /*2b10*/  UIADD3 UR8, UPT, UPT, UR7, -UR6, URZ ;  /* 0x8000000607087290 */ /* 0x000fe4000fffe0ff */
[----:B------:R-:W-:Y:S02]  /*2b20*/  UIADD3 UR6, UPT, UPT, -UR7, UR6, URZ ;  /* 0x0000000607067290 */ /* 0x000fe4000fffe1ff */
[----:B------:R-:W-:Y:S02]  /*2b30*/  UIMAD UR37, UR8, UR18, UR37 ;  /* 0x00000012082572a4 */ /* 0x000fe4000f8e0225 */
[----:B------:R-:W-:-:S12]  /*2b40*/  UIMAD UR38, UR6, UR10, UR38 ;  /* 0x0000000a062672a4 */ /* 0x000fd8000f8e0226 */
.L_x_42:
[----:B------:R-:W-:Y:S01]  /*2b50*/  VIADD R11, R11, 0x1 ;  /* 0x000000010b0b7836 */ /* 0x000fe20000000000 */
[----:B------:R-:W-:Y:S01]  /*2b60*/  PLOP3.LUT P1, PT, PT, PT, PT, 0x80, 0x8 ;  /* 0x000000000008781c */ /* 0x000fe20003f2f070 */
[----:B------:R-:W-:Y:S02]  /*2b70*/  UIADD3 UR47, UPT, UPT, UR38, UR59, URZ ;  /* 0x0000003b262f7290 */ /* 0x000fe4000fffe0ff */
[----:B------:R-:W-:Y:S01]  /*2b80*/  UIADD3 UR48, UPT, UPT, UR37, UR58, URZ ;  /* 0x0000003a25307290 */ /* 0x000fe2000fffe0ff */
[----:B------:R-:W-:-:S04]  /*2b90*/  ISETP.NE.AND P0, PT, R11, 0x2, PT ;  /* 0x000000020b00780c */ /* 0x000fc80003f05270 */
[----:B-1----:R-:W-:Y:S02]  /*2ba0*/  SEL R0, RZ, 0x1, P0 ;  /* 0x00000001ff007807 */ /* 0x002fe40000000000 */
[----:B------:R-:W-:Y:S02]  /*2bb0*/  SEL R11, R11, RZ, P0 ;  /* 0x000000ff0b0b7207 */ /* 0x000fe40000000000 */
[----:B------:R-:W-:Y:S01]  /*2bc0*/  LOP3.LUT R10, R10, R0, RZ, 0x3c, !PT ;  /* 0x000000000a0a7212 */ /* 0x000fe200078e3cff */
[----:B------:R-:W-:Y:S06]  /*2bd0*/  BRA.U UP1, `(.L_x_43) ;  /* 0xfffffff1015c7547 */ /* 0x000fec000b83ffff */
[----:B------:R-:W-:Y:S01]  /*2be0*/  UIADD3 UR15, UPT, UPT, UR15, 0x168, URZ ;  /* 0x000001680f0f7890 */ /* 0x000fe2000fffe0ff */
[----:B------:R-:W-:-:S03]  /*2bf0*/  SHF.L.U32 R2, R12, 0x1f, RZ ;  /* 0x0000001f0c027819 */ /* 0x000fc600000006ff */
[----:B------:R-:W-:-:S09]  /*2c00*/  ULEA UR4, UR13, UR15, 0x3 ;  /* 0x0000000f0d047291 */ /* 0x000fd2000f8e18ff */
[----:B------:R-:W1:Y:S02]  /*2c10*/  SYNCS.PHASECHK.TRANS64.TRYWAIT P0, [UR4], R2 ;  /* 0x00000002ff0075a7 */ /* 0x000e640008001104 */
[----:B-1----:R-:W-:Y:S05]  /*2c20*/  @!P0 BRA `(.L_x_44) ;  /* 0x0000006400808947 */ /* 0x002fea0003800000 */
.L_x_160:
[----:B------:R-:W-:-:S04]  /*2c30*/  UIADD3 UR4, UPT, UPT, UR13, 0x1, URZ ;  /* 0x000000010d047890 */ /* 0x000fc8000fffe0ff */
[----:B------:R-:W-:-:S04]  /*2c40*/  UISETP.NE.AND UP0, UPT, UR4, 0x2d, UPT ;  /* 0x0000002d0400788c */ /* 0x000fc8000bf05270 */
[----:B------:R-:W-:Y:S02]  /*2c50*/  USEL UR6, URZ, 0x1, UP0 ;  /* 0x00000001ff067887 */ /* 0x000fe40008000000 */
[----:B------:R-:W-:-:S04]  /*2c60*/  USEL UR4, UR4, URZ, UP0 ;  /* 0x000000ff04047287 */ /* 0x000fc80008000000 */
[----:B------:R-:W-:Y:S01]  /*2c70*/  ULEA UR5, UR4, UR15, 0x3 ;  /* 0x0000000f04057291 */ /* 0x000fe2000f8e18ff */
[----:B-1----:R-:W-:-:S04]  /*2c80*/  LOP3.LUT R2, R12, UR6, RZ, 0x3c, !PT ;  /* 0x000000060c027c12 */ /* 0x002fc8000f8e3cff */
[----:B------:R-:W-:-:S04]  /*2c90*/  SHF.L.U32 R3, R2, 0x1f, RZ ;  /* 0x0000001f02037819 */ /* 0x000fc800000006ff */
[----:B------:R-:W1:Y:S02]  /*2ca0*/  SYNCS.PHASECHK.TRANS64.TRYWAIT P0, [UR5], R3 ;  /* 0x00000003ff0075a7 */ /* 0x000e640008001105 */
[----:B-1----:R-:W-:Y:S05]  /*2cb0*/  @!P0 BRA `(.L_x_45) ;  /* 0x0000006400748947 */ /* 0x002fea0003800000 */
.L_x_162:
[----:B------:R-:W-:-:S04]  /*2cc0*/  UIADD3 UR4, UPT, UPT, UR4, 0x1, URZ ;  /* 0x0000000104047890 */ /* 0x000fc8000fffe0ff */
[----:B------:R-:W-:-:S04]  /*2cd0*/  UISETP.NE.AND UP0, UPT, UR4, 0x2d, UPT ;  /* 0x0000002d0400788c */ /* 0x000fc8000bf05270 */
[----:B------:R-:W-:Y:S02]  /*2ce0*/  USEL UR6, URZ, 0x1, UP0 ;  /* 0x00000001ff067887 */ /* 0x000fe40008000000 */
[----:B------:R-:W-:-:S04]  /*2cf0*/  USEL UR4, UR4, URZ, UP0 ;  /* 0x000000ff04047287 */ /* 0x000fc80008000000 */
[----:B------:R-:W-:Y:S01]  /*2d00*/  ULEA UR5, UR4, UR15, 0x3 ;  /* 0x0000000f04057291 */ /* 0x000fe2000f8e18ff */
[----:B------:R-:W-:-:S04]  /*2d10*/  LOP3.LUT R2, R2, UR6, RZ, 0x3c, !PT ;  /* 0x0000000602027c12 */ /* 0x000fc8000f8e3cff */
[----:B-1----:R-:W-:-:S04]  /*2d20*/  SHF.L.U32 R3, R2, 0x1f, RZ ;  /* 0x0000001f02037819 */ /* 0x002fc800000006ff */
[----:B------:R-:W1:Y:S02]  /*2d30*/  SYNCS.PHASECHK.TRANS64.TRYWAIT P0, [UR5], R3 ;  /* 0x00000003ff0075a7 */ /* 0x000e640008001105 */
[----:B-1----:R-:W-:Y:S05]  /*2d40*/  @!P0 BRA `(.L_x_46) ;  /* 0x0000006400688947 */ /* 0x002fea0003800000 */
.L_x_164:
        /* <DEDUP_REMOVED lines=9> */
.L_x_166:
        /* <DEDUP_REMOVED lines=9> */
.L_x_168:
        /* <DEDUP_REMOVED lines=9> */
.L_x_170:
        /* <DEDUP_REMOVED lines=9> */
.L_x_172:
        /* <DEDUP_REMOVED lines=9> */
.L_x_174:
        /* <DEDUP_REMOVED lines=9> */
.L_x_176:
        /* <DEDUP_REMOVED lines=9> */
.L_x_178:
        /* <DEDUP_REMOVED lines=9> */
.L_x_180:
        /* <DEDUP_REMOVED lines=9> */
.L_x_182:
        /* <DEDUP_REMOVED lines=9> */
.L_x_184:
        /* <DEDUP_REMOVED lines=9> */
.L_x_186:
        /* <DEDUP_REMOVED lines=9> */
.L_x_188:
        /* <DEDUP_REMOVED lines=9> */
.L_x_190:
        /* <DEDUP_REMOVED lines=9> */
.L_x_192:
        /* <DEDUP_REMOVED lines=9> */
.L_x_194:
        /* <DEDUP_REMOVED lines=9> */
.L_x_196:
        /* <DEDUP_REMOVED lines=9> */
.L_x_198:
        /* <DEDUP_REMOVED lines=9> */
.L_x_200:
        /* <DEDUP_REMOVED lines=9> */
.L_x_202:
        /* <DEDUP_REMOVED lines=9> */
.L_x_204:
        /* <DEDUP_REMOVED lines=9> */
.L_x_206:
        /* <DEDUP_REMOVED lines=9> */
.L_x_208:
        /* <DEDUP_REMOVED lines=9> */
.L_x_210:
        /* <DEDUP_REMOVED lines=9> */
.L_x_212:
        /* <DEDUP_REMOVED lines=9> */
.L_x_214:
        /* <DEDUP_REMOVED lines=9> */
.L_x_216:
        /* <DEDUP_REMOVED lines=9> */
.L_x_218:
        /* <DEDUP_REMOVED lines=9> */
.L_x_220:
        /* <DEDUP_REMOVED lines=9> */
.L_x_222:
        /* <DEDUP_REMOVED lines=9> */
.L_x_224:
        /* <DEDUP_REMOVED lines=9> */
.L_x_226:
        /* <DEDUP_REMOVED lines=9> */
.L_x_228:
        /* <DEDUP_REMOVED lines=9> */
.L_x_230:
        /* <DEDUP_REMOVED lines=9> */
.L_x_232:
        /* <DEDUP_REMOVED lines=9> */
.L_x_234:
        /* <DEDUP_REMOVED lines=9> */
.L_x_236:
        /* <DEDUP_REMOVED lines=9> */
.L_x_238:
        /* <DEDUP_REMOVED lines=9> */
.L_x_240:
        /* <DEDUP_REMOVED lines=9> */
.L_x_242:
        /* <DEDUP_REMOVED lines=9> */
.L_x_244:
        /* <DEDUP_REMOVED lines=9> */
.L_x_246:
[----:B------:R-:W-:-:S04]  /*4460*/  UIADD3 UR4, UPT, UPT, UR4, 0x1, URZ ;  /* 0x0000000104047890 */ /* 0x000fc8000fffe0ff */
[----:B------:R-:W-:-:S04]  /*4470*/  UISETP.NE.AND UP0, UPT, UR4, 0x2d, UPT ;  /* 0x0000002d0400788c */ /* 0x000fc8000bf05270 */
[----:B------:R-:W-:Y:S02]  /*4480*/  USEL UR5, URZ, 0x1, UP0 ;  /* 0x00000001ff057887 */ /* 0x000fe40008000000 */
[----:B------:R-:W-:-:S04]  /*4490*/  USEL UR4, UR4, URZ, UP0 ;  /* 0x000000ff04047287 */ /* 0x000fc80008000000 */
[----:B------:R-:W-:Y:S01]  /*44a0*/  ULEA UR4, UR4, UR15, 0x3 ;  /* 0x0000000f04047291 */ /* 0x000fe2000f8e18ff */
[----:B------:R-:W-:-:S04]  /*44b0*/  LOP3.LUT R2, R2, UR5, RZ, 0x3c, !PT ;  /* 0x0000000502027c12 */ /* 0x000fc8000f8e3cff */
[----:B------:R-:W-:Y:S01]  /*44c0*/  SHF.L.U32 R2, R2, 0x1f, RZ ;  /* 0x0000001f02027819 */ /* 0x000fe200000006ff */
[----:B-1----:R-:W-:-:S07]  /*44d0*/  IMAD.U32 R0, RZ, RZ, UR4 ;  /* 0x00000004ff007e24 */ /* 0x002fce000f8e00ff */
.L_x_88:
[----:B-1----:R1:W2:Y:S02]  /*44e0*/  SYNCS.PHASECHK.TRANS64.TRYWAIT P0, [R0+URZ], R2 ;  /* 0x00000002000075a7 */ /* 0x0022a400080011ff */
[----:B--2---:R-:W-:Y:S05]  /*44f0*/  @!P0 NANOSLEEP.SYNCS 0x989680 ;  /* 0x009896800000895d */ /* 0x004fea0003900000 */
[----:B------:R-:W2:Y:S02]  /*4500*/  @!P0 SYNCS.PHASECHK.TRANS64 P0, [R0+URZ], R2 ;  /* 0x00000002000085a7 */ /* 0x000ea400080010ff */
[----:B--23--:R-:W-:Y:S05]  /*4510*/  @P0 EXIT ;  /* 0x000000000000094d */ /* 0x00cfea0003800000 */
[----:B------:R-:W-:Y:S05]  /*4520*/  BRA `(.L_x_88) ;  /* 0xfffffffc00ec7947 */ /* 0x000fea000383ffff */
.L_x_23:
[----:B------:R-:W-:-:S04]  /*4530*/  UISETP.NE.AND UP0, UPT, UR44, URZ, UPT ;  /* 0x000000ff2c00728c */ /* 0x000fc8000bf05270 */
[----:B------:R-:W-:-:S09]  /*4540*/  UISETP.NE.OR UP0, UPT, UR20, 0x1, UP0 ;  /* 0x000000011400788c */ /* 0x000fd20008705670 */
[----:B------:R-:W-:Y:S05]  /*4550*/  BRA.U UP0, `(.L_x_89) ;  /* 0x0000000500487547 */ /* 0x000fea000b800000 */
[----:B------:R-:W-:Y:S01]  /*4560*/  ISETP.GE.U32.AND P2, PT, R0, 0x2, PT ;  /* 0x000000020000780c */ /* 0x000fe20003f46070 */
[----:B------:R-:W-:Y:S01]  /*4570*/  IMAD.MOV.U32 R12, RZ, RZ, 0x1 ;  /* 0x00000001ff0c7424 */ /* 0x000fe200078e00ff */
[----:B------:R-:W-:Y:S02]  /*4580*/  CS2R R10, SRZ ;  /* 0x00000000000a7805 */ /* 0x000fe4000001ff00 */
[----:B------:R-:W-:Y:S01]  /*4590*/  CS2R R8, SRZ ;  /* 0x0000000000087805 */ /* 0x000fe2000001ff00 */
[----:B------:R-:W-:Y:S01]  /*45a0*/  UMOV UR4, 0x400 ;  /* 0x0000040000047882 */ /* 0x000fe20000000000 */
[----:B------:R-:W-:Y:S01]  /*45b0*/  UMOV UR5, URZ ;  /* 0x000000ff00057c82 */ /* 0x000fe20008000000 */
[----:B------:R-:W-:-:S12]  /*45c0*/  ULEA UR44, UR44, UR4, 0x18 ;  /* 0x000000042c2c7291 */ /* 0x000fd8000f8ec0ff */
.L_x_93:
[----:B------:R-:W-:Y:S02]  /*45d0*/  LEA R2, R8, UR44, 0x3 ;  /* 0x0000002c08027c11 */ /* 0x000fe4000f8e18ff */
[----:B------:R-:W-:-:S03]  /*45e0*/  SHF.L.U32 R4, R9, 0x1f, RZ ;  /* 0x0000001f09047819 */ /* 0x000fc600000006ff */
[----:B------:R-:W-:Y:S01]  /*45f0*/  VIADD R5, R2, 0x370 ;  /* 0x0000037002057836 */ /* 0x000fe20000000000 */
[----:B------:R-:W1:Y:S02]  /*4600*/  SYNCS.PHASECHK.TRANS64.TRYWAIT P0, [R2+URZ+0x360], R4 ;  /* 0x00036004020075a7 */ /* 0x000e6400080011ff */
[----:B-1----:R-:W-:Y:S05]  /*4610*/  @!P0 BRA `(.L_x_90) ;  /* 0x0000005c00248947 */ /* 0x002fea0003800000 */
.L_x_247:
[----:B------:R-:W-:Y:S01]  /*4620*/  ULEA UR4, UR5, UR44, 0x3 ;  /* 0x0000002c05047291 */ /* 0x000fe2000f8e18ff */
[----:B-1----:R-:W-:Y:S01]  /*4630*/  PRMT R2, RZ, 0x654, R5 ;  /* 0x00000654ff027816 */ /* 0x002fe20000000005 */
[----:B------:R-:W-:Y:S01]  /*4640*/  @!P2 IMAD.MOV.U32 R4, RZ, RZ, 0x10 ;  /* 0x00000010ff04a424 */ /* 0x000fe200078e00ff */
[----:B------:R-:W-:Y:S01]  /*4650*/  SHF.L.U32 R5, R12, 0x1f, RZ ;  /* 0x0000001f0c057819 */ /* 0x000fe200000006ff */
[----:B------:R-:W-:Y:S01]  /*4660*/  UIADD3 UR6, UPT, UPT, UR4, 0x300, URZ ;  /* 0x0000030004067890 */ /* 0x000fe2000fffe0ff */
[----:B------:R1:W-:Y:S05]  /*4670*/  SYNCS.ARRIVE.TRANS64.RED.A1T0 RZ, [R2+URZ], RZ ;  /* 0x000000ff02ff79a7 */ /* 0x0003ea00081004ff */
[----:B------:R-:W-:Y:S01]  /*4680*/  IMAD.U32 R6, RZ, RZ, UR6 ;  /* 0x00000006ff067e24 */ /* 0x000fe2000f8e00ff */
[----:B------:R-:W2:Y:S04]  /*4690*/  SYNCS.PHASECHK.TRANS64.TRYWAIT P0, [UR4+0x310], R5 ;  /* 0x00031005ff0075a7 */ /* 0x000ea80008001104 */
[----:B------:R-:W-:Y:S01]  /*46a0*/  PRMT R6, R0, 0x654, R6 ;  /* 0x0000065400067816 */ /* 0x000fe20000000006 */
[----:B-12---:R-:W-:Y:S06]  /*46b0*/  @!P0 BRA `(.L_x_91) ;  /* 0x0000005c00108947 */ /* 0x006fec0003800000 */
.L_x_249:
[----:B------:R-:W-:Y:S01]  /*46c0*/  ULEA UR6, UR5, UR44, 0x4 ;  /* 0x0000002c05067291 */ /* 0x000fe2000f8e20ff */
[----:B------:R-:W-:Y:S01]  /*46d0*/  SEL R3, R6, R3, !P2 ;  /* 0x0000000306037207 */ /* 0x000fe20005000000 */
[----:B------:R-:W-:Y:S01]  /*46e0*/  UIADD3 UR7, UPT, UPT, UR4, 0x300, URZ ;  /* 0x0000030004077890 */ /* 0x000fe2000fffe0ff */
[----:B-1----:R-:W-:Y:S01]  /*46f0*/  LEA R2, R11, UR44, 0x3 ;  /* 0x0000002c0b027c11 */ /* 0x002fe2000f8e18ff */
[----:B------:R-:W-:Y:S01]  /*4700*/  UIADD3 UR6, UPT, UPT, UR6, 0x390, URZ ;  /* 0x0000039006067890 */ /* 0x000fe2000fffe0ff */
[----:B------:R1:W-:Y:S01]  /*4710*/  @!P2 SYNCS.ARRIVE.TRANS64.RED RZ, [R3+URZ], R4 ;  /* 0x0000000403ffa9a7 */ /* 0x0003e200080004ff */
[----:B------:R-:W-:Y:S01]  /*4720*/  UIADD3 UR4, UPT, UPT, UR5, 0x1, URZ ;  /* 0x0000000105047890 */ /* 0x000fe2000fffe0ff */
[----:B------:R-:W-:-:S03]  /*4730*/  VIADD R8, R8, 0x1 ;  /* 0x0000000108087836 */ /* 0x000fc60000000000 */
[----:B------:R-:W-:Y:S02]  /*4740*/  UISETP.NE.AND UP0, UPT, UR4, 0x2, UPT ;  /* 0x000000020400788c */ /* 0x000fe4000bf05270 */
[----:B------:R-:W-:Y:S01]  /*4750*/  ISETP.NE.AND P0, PT, R8, 0x2, PT ;  /* 0x000000020800780c */ /* 0x000fe20003f05270 */
[----:B------:R-:W-:Y:S06]  /*4760*/  UGETNEXTWORKID.BROADCAST [UR6], [UR7] ;  /* 0x00000000060073ca */ /* 0x000fec0008000100 */
[----:B------:R-:W-:Y:S02]  /*4770*/  USEL UR6, URZ, 0x1, UP0 ;  /* 0x00000001ff067887 */ /* 0x000fe40008000000 */
[----:B------:R-:W-:-:S04]  /*4780*/  USEL UR5, UR4, URZ, UP0 ;  /* 0x000000ff04057287 */ /* 0x000fc80008000000 */
[----:B------:R-:W-:Y:S02]  /*4790*/  LOP3.LUT R12, R12, UR6, RZ, 0x3c, !PT ;  /* 0x000000060c0c7c12 */ /* 0x000fe4000f8e3cff */
[----:B-1----:R-:W-:-:S04]  /*47a0*/  SHF.L.U32 R4, R10, 0x1f, RZ ;  /* 0x0000001f0a047819 */ /* 0x002fc800000006ff */
[----:B------:R-:W1:Y:S02]  /*47b0*/  SYNCS.PHASECHK.TRANS64.TRYWAIT P1, [R2+URZ+0x300], R4 ;  /* 0x00030004020075a7 */ /* 0x000e6400080211ff */
[----:B-1----:R-:W-:Y:S05]  /*47c0*/  @!P1 BRA `(.L_x_92) ;  /* 0x0000005800e49947 */ /* 0x002fea0003800000 */
.L_x_250:
[C---:B-1----:R-:W-:Y:S01]  /*47d0*/  LEA R4, R11.reuse, UR44, 0x4 ;  /* 0x0000002c0b047c11 */ /* 0x042fe2000f8e20ff */
[----:B------:R-:W-:Y:S01]  /*47e0*/  VIADD R2, R2, 0x310 ;  /* 0x0000031002027836 */ /* 0x000fe20000000000 */
[----:B------:R-:W-:Y:S01]  /*47f0*/  SEL R8, R8, RZ, P0 ;  /* 0x000000ff08087207 */ /* 0x000fe20000000000 */
[----:B------:R-:W-:-:S03]  /*4800*/  VIADD R11, R11, 0x1 ;  /* 0x000000010b0b7836 */ /* 0x000fc60000000000 */
[----:B------:R-:W1:Y:S01]  /*4810*/  LDS.128 R4, [R4+0x390] ;  /* 0x0003900004047984 */ /* 0x000e620000000c00 */
[----:B------:R-:W-:Y:S02]  /*4820*/  PRMT R2, RZ, 0x654, R2 ;  /* 0x00000654ff027816 */ /* 0x000fe40000000002 */
[C---:B------:R-:W-:Y:S01]  /*4830*/  ISETP.NE.AND P1, PT, R11.reuse, 0x2, PT ;  /* 0x000000020b00780c */ /* 0x040fe20003f25270 */
[----:B------:R-:W-:Y:S01]  /*4840*/  @!PT LDS RZ, [RZ] ;  /* 0x00000000fffff984 */ /* 0x000fe20000000800 */
[----:B------:R-:W-:Y:S01]  /*4850*/  @!PT LDS RZ, [RZ] ;  /* 0x00000000fffff984 */ /* 0x000fe20000000800 */
[----:B------:R-:W-:Y:S01]  /*4860*/  @!PT LDS RZ, [RZ] ;  /* 0x00000000fffff984 */ /* 0x000fe20000000800 */
[----:B------:R-:W-:Y:S01]  /*4870*/  @!PT LDS RZ, [RZ] ;  /* 0x00000000fffff984 */ /* 0x000fe20000000800 */
[----:B------:R2:W-:Y:S06]  /*4880*/  MEMBAR.ALL.CTA ;  /* 0x0000000000007992 */ /* 0x0005ec0000008000 */
[----:B--2---:R-:W2:Y:S01]  /*4890*/  FENCE.VIEW.ASYNC.S ;  /* 0x00000000000073c6 */ /* 0x004ea20000000000 */
[----:B------:R-:W-:Y:S01]  /*48a0*/  SEL R11, R11, RZ, P1 ;  /* 0x000000ff0b0b7207 */ /* 0x000fe20000800000 */
[----:B--2---:R2:W-:Y:S01]  /*48b0*/  SYNCS.ARRIVE.TRANS64.RED.A1T0 RZ, [R2+URZ], RZ ;  /* 0x000000ff02ff79a7 */ /* 0x0045e200081004ff */
[----:B-1----:R-:W-:-:S02]  /*48c0*/  LOP3.LUT P3, RZ, R6, 0x1, RZ, 0xc0, !PT ;  /* 0x0000000106ff7812 */ /* 0x002fc4000786c0ff */
[----:B------:R-:W-:-:S04]  /*48d0*/  SEL R4, RZ, 0x1, P1 ;  /* 0x00000001ff047807 */ /* 0x000fc80000800000 */
[----:B------:R-:W-:Y:S02]  /*48e0*/  LOP3.LUT R10, R10, R4, RZ, 0x3c, !PT ;  /* 0x000000040a0a7212 */ /* 0x000fe400078e3cff */
[----:B--2---:R-:W-:-:S04]  /*48f0*/  SEL R2, RZ, 0x1, P0 ;  /* 0x00000001ff027807 */ /* 0x004fc80000000000 */
[----:B------:R-:W-:Y:S01]  /*4900*/  LOP3.LUT R9, R9, R2, RZ, 0x3c, !PT ;  /* 0x0000000209097212 */ /* 0x000fe200078e3cff */
[----:B------:R-:W-:Y:S06]  /*4910*/  @P3 BRA `(.L_x_93) ;  /* 0xfffffffc002c3947 */ /* 0x000fec000383ffff */
[----:B------:R-:W-:Y:S01]  /*4920*/  ULEA UR4, UR5, UR44, 0x3 ;  /* 0x0000002c05047291 */ /* 0x000fe2000f8e18ff */
[----:B------:R-:W-:-:S08]  /*4930*/  SHF.L.U32 R2, R12, 0x1f, RZ ;  /* 0x0000001f0c027819 */ /* 0x000fd000000006ff */
[----:B------:R-:W1:Y:S02]  /*4940*/  SYNCS.PHASECHK.TRANS64 P0, [UR4+0x310], R2 ;  /* 0x00031002ff0075a7 */ /* 0x000e640008001004 */
[----:B-1----:R-:W-:Y:S05]  /*4950*/  @P0 BRA `(.L_x_94) ;  /* 0x0000000000080947 */ /* 0x002fea0003800000 */
[----:B------:R-:W1:Y:S02]  /*4960*/  SYNCS.PHASECHK.TRANS64.TRYWAIT P0, [UR4+0x310], R2 ;  /* 0x00031002ff0075a7 */ /* 0x000e640008001104 */
[----:B-1----:R-:W-:Y:S05]  /*4970*/  @!P0 BRA `(.L_x_95) ;  /* 0x00000058008c8947 */ /* 0x002fea0003800000 */
.L_x_94:
[----:B------:R-:W-:-:S04]  /*4980*/  UIADD3 UR6, UPT, UPT, UR5, 0x1, URZ ;  /* 0x0000000105067890 */ /* 0x000fc8000fffe0ff */
[----:B------:R-:W-:-:S04]  /*4990*/  UISETP.NE.AND UP0, UPT, UR6, 0x2, UPT ;  /* 0x000000020600788c */ /* 0x000fc8000bf05270 */
[----:B------:R-:W-:Y:S02]  /*49a0*/  USEL UR7, URZ, 0x1, UP0 ;  /* 0x00000001ff077887 */ /* 0x000fe40008000000 */
[----:B------:R-:W-:-:S04]  /*49b0*/  USEL UR6, UR6, URZ, UP0 ;  /* 0x000000ff06067287 */ /* 0x000fc80008000000 */
[----:B------:R-:W-:Y:S01]  /*49c0*/  ULEA UR6, UR6, UR44, 0x3 ;  /* 0x0000002c06067291 */ /* 0x000fe2000f8e18ff */
[----:B-1----:R-:W-:-:S04]  /*49d0*/  LOP3.LUT R2, R12, UR7, RZ, 0x3c, !PT ;  /* 0x000000070c027c12 */ /* 0x002fc8000f8e3cff */
[----:B------:R-:W-:-:S04]  /*49e0*/  SHF.L.U32 R0, R2, 0x1f, RZ ;  /* 0x0000001f02007819 */ /* 0x000fc800000006ff */
[----:B------:R-:W1:Y:S02]  /*49f0*/  SYNCS.PHASECHK.TRANS64 P0, [UR6+0x310], R0 ;  /* 0x00031000ff0075a7 */ /* 0x000e640008001006 */
[----:B-1----:R-:W-:Y:S05]  /*4a00*/  @P0 EXIT ;  /* 0x000000000000094d */ /* 0x002fea0003800000 */
[----:B------:R-:W-:Y:S02]  /*4a10*/  SHF.L.U32 R2, R2, 0x1f, RZ ;  /* 0x0000001f02027819 */ /* 0x000fe400000006ff */
[----:B------:R-:W-:-:S07]  /*4a20*/  MOV R0, UR6 ;  /* 0x0000000600007c02 */ /* 0x000fce0008000f00 */
.L_x_96:
[----:B-1----:R1:W2:Y:S02]  /*4a30*/  SYNCS.PHASECHK.TRANS64.TRYWAIT P0, [R0+URZ+0x310], R2 ;  /* 0x00031002000075a7 */ /* 0x0022a400080011ff */
[----:B--2---:R-:W-:Y:S05]  /*4a40*/  @!P0 NANOSLEEP.SYNCS 0x989680 ;  /* 0x009896800000895d */ /* 0x004fea0003900000 */
[----:B------:R-:W2:Y:S02]  /*4a50*/  @!P0 SYNCS.PHASECHK.TRANS64 P0, [R0+URZ+0x310], R2 ;  /* 0x00031002000085a7 */ /* 0x000ea400080010ff */
[----:B--2---:R-:W-:Y:S05]  /*4a60*/  @P0 EXIT ;  /* 0x000000000000094d */ /* 0x004fea0003800000 */
[----:B------:R-:W-:Y:S05]  /*4a70*/  BRA `(.L_x_96) ;  /* 0xfffffffc00ec7947 */ /* 0x000fea000383ffff */
.L_x_89:
[----:B------:R-:W-:Y:S05]  /*4a80*/  BRA.U UP5, `(.L_x_97) ;  /* 0x0000000d057c7547 */ /* 0x000fea000b800000 */
[----:B------:R-:W-:Y:S01]  /*4a90*/  UMOV UR4, 0x40 ;  /* 0x0000004000047882 */ /* 0x000fe20000000000 */
[----:B------:R-:W-:Y:S01]  /*4aa0*/  NOP ;  /* 0x0000000000007918 */ /* 0x000fe20000000000 */
[----:B------:R-:W-:-:S03]  /*4ab0*/  ULEA UR5, UR44, UR4, 0x18 ;  /* 0x000000042c057291 */ /* 0x000fc6000f8ec0ff */
[----:B------:R-:W-:Y:S02]  /*4ac0*/  UMOV UR4, 0x400 ;  /* 0x0000040000047882 */ /* 0x000fe40000000000 */
[----:B------:R-:W-:-:S04]  /*4ad0*/  ULEA UR44, UR44, UR4, 0x18 ;  /* 0x000000042c2c7291 */ /* 0x000fc8000f8ec0ff */
[----:B------:R-:W1:Y:S02]  /*4ae0*/  LDS.U8 R0, [UR5+0x1c] ;  /* 0x00001c05ff007984 */ /* 0x000e640008000000 */
[----:B-1----:R-:W-:-:S13]  /*4af0*/  ISETP.NE.AND P0, PT, R0, RZ, PT ;  /* 0x000000ff0000720c */ /* 0x002fda0003f05270 */
[----:B------:R-:W-:Y:S05]  /*4b00*/  @P0 BRA `(.L_x_98) ;  /* 0x0000000000580947 */ /* 0x000fea0003800000 */
[----:B------:R-:W-:-:S13]  /*4b10*/  ELECT P0, URZ, PT ;  /* 0x0000000000ff782f */ /* 0x000fda0003800000 */
[----:B------:R-:W-:Y:S05]  /*4b20*/  @!P0 BRA `(.L_x_99) ;  /* 0x0000000000608947 */ /* 0x000fea0003800000 */
[----:B------:R-:W-:Y:S01]  /*4b30*/  UMOV UR4, 0x10 ;  /* 0x0000001000047882 */ /* 0x000fe20000000000 */
[----:B------:R-:W-:Y:S01]  /*4b40*/  HFMA2 R0, -RZ, RZ, 0, 5.9604644775390625e-08 ;  /* 0x00000001ff007431 */ /* 0x000fe200000001ff */
[----:B------:R-:W-:-:S03]  /*4b50*/  MOV R3, 0xffff ;  /* 0x0000ffff00037802 */ /* 0x000fc60000000f00 */
[----:B------:R-:W-:Y:S04]  /*4b60*/  DEPBAR.LE SB1, 0x36 ;  /* 0x00009d800000791a */ /* 0x000fe80000000000 */
[----:B------:R-:W1:Y:S02]  /*4b70*/  UTCATOMSWS.FIND_AND_SET.ALIGN UP0, UR4, UR4 ;  /* 0x00000004000475e3 */ /* 0x000e640008000800 */
[----:B-1----:R-:W-:Y:S01]  /*4b80*/  MOV R4, UR4 ;  /* 0x0000000400047c02 */ /* 0x002fe20008000f00 */
[----:B------:R-:W-:Y:S06]  /*4b90*/  BRA.U UP0, `(.L_x_100) ;  /* 0x0000000100187547 */ /* 0x000fec000b800000 */
.L_x_101:
[----:B------:R-:W-:Y:S05]  /*4ba0*/  NANOSLEEP 0x64 ;  /* 0x000000640000795d */ /* 0x000fea0003800000 */
[----:B------:R-:W-:-:S05]  /*4bb0*/  UMOV UR4, 0x10 ;  /* 0x0000001000047882 */ /* 0x000fca0000000000 */
[----:B------:R-:W-:Y:S04]  /*4bc0*/  DEPBAR.LE SB1, 0x36 ;  /* 0x00009d800000791a */ /* 0x000fe80000000000 */
[----:B------:R-:W1:Y:S02]  /*4bd0*/  UTCATOMSWS.FIND_AND_SET.ALIGN UP0, UR4, UR4 ;  /* 0x00000004000475e3 */ /* 0x000e640008000800 */
[----:B-1----:R-:W-:Y:S01]  /*4be0*/  MOV R4, UR4 ;  /* 0x0000000400047c02 */ /* 0x002fe20008000f00 */
[----:B------:R-:W-:Y:S05]  /*4bf0*/  BRA.U !UP0, `(.L_x_101) ;  /* 0xfffffffd08e87547 */ /* 0x000fea000b83ffff */
.L_x_100:
[-C--:B------:R-:W-:Y:S02]  /*4c00*/  SHF.L.U32 R3, R3, R4.reuse, RZ ;  /* 0x0000000403037219 */ /* 0x080fe400000006ff */
[----:B------:R-:W-:Y:S01]  /*4c10*/  SHF.L.U32 R0, R0, R4, RZ ;  /* 0x0000000400007219 */ /* 0x000fe200000006ff */
[----:B------:R-:W-:Y:S02]  /*4c20*/  IMAD.SHL.U32 R4, R4, 0x20, RZ ;  /* 0x0000002004047824 */ /* 0x000fe400078e00ff */
[----:B------:R1:W-:Y:S04]  /*4c30*/  ATOMS.OR RZ, [UR5+0x14], R3 ;  /* 0x00001403ffff798c */ /* 0x0003e8000b000005 */
[----:B------:R1:W-:Y:S04]  /*4c40*/  ATOMS.OR RZ, [UR5+0x18], R0 ;  /* 0x00001800ffff798c */ /* 0x0003e8000b000005 */
[----:B------:R1:W-:Y:S01]  /*4c50*/  STS [UR44+0x3b0], R4 ;  /* 0x0003b004ff007988 */ /* 0x0003e2000800082c */
[----:B------:R-:W-:Y:S05]  /*4c60*/  BRA `(.L_x_99) ;  /* 0x0000000000107947 */ /* 0x000fea0003800000 */
.L_x_98:
[----:B------:R-:W-:Y:S02]  /*4c70*/  MOV R0, 0xffffffff ;  /* 0xffffffff00007802 */ /* 0x000fe40000000f00 */
[----:B------:R-:W-:-:S03]  /*4c80*/  MOV R4, 0x4cb0 ;  /* 0x00004cb000047802 */ /* 0x000fc60000000f00 */
[----:B------:R1:W-:Y:S04]  /*4c90*/  STS [UR44+0x3b0], R0 ;  /* 0x0003b000ff007988 */ /* 0x0003e8000800082c */
[----:B-1---5:R-:W-:Y:S05]  /*4ca0*/  CALL.REL.NOINC `($__internal_1_$__cuda_sm10x_tcgen05_guardrail_trap_phase_invalid_during_alloc) ;  /* 0x0000005c00207944 */ /* 0x022fea0003c00000 */
.L_x_99:
[----:B------:R-:W-:Y:S05]  /*4cb0*/  WARPSYNC.ALL ;  /* 0x0000000000007948 */ /* 0x000fea0003800000 */
[----:B------:R-:W2:Y:S01]  /*4cc0*/  S2UR UR4, SR_CgaCtaId ;  /* 0x00000000000479c3 */ /* 0x000ea20000008800 */
[----:B------:R-:W-:Y:S01]  /*4cd0*/  UMOV UR14, 0x400 ;  /* 0x00000400000e7882 */ /* 0x000fe20000000000 */
[----:B------:R-:W-:-:S06]  /*4ce0*/  NOP ;  /* 0x0000000000007918 */ /* 0x000fcc0000000000 */
[----:B------:R-:W-:Y:S06]  /*4cf0*/  BAR.ARV 0x6, 0xa0 ;  /* 0x0182800000007b1d */ /* 0x000fec0000002000 */
[----:B------:R-:W3:Y:S01]  /*4d00*/  LDCU UR5, c[0x0][0x38c] ;  /* 0x00007180ff0577ac */ /* 0x000ee20008000800 */
[----:B------:R-:W-:Y:S01]  /*4d10*/  LOP3.LUT R2, R2, 0xffff, RZ, 0xc0, !PT ;  /* 0x0000ffff02027812 */ /* 0x000fe200078ec0ff */
[----:B------:R-:W-:Y:S01]  /*4d20*/  IMAD.MOV.U32 R11, RZ, RZ, 0x1 ;  /* 0x00000001ff0b7424 */ /* 0x000fe200078e00ff */
[----:B------:R-:W-:Y:S01]  /*4d30*/  CS2R R8, SRZ ;  /* 0x0000000000087805 */ /* 0x000fe2000001ff00 */
[----:B------:R-:W4:Y:S01]  /*4d40*/  LDCU UR8, c[0x0][0x38c] ;  /* 0x00007180ff0877ac */ /* 0x000f220008000800 */
[----:B------:R-:W-:Y:S01]  /*4d50*/  R2UR UR16, R2 ;  /* 0x00000000021072ca */ /* 0x000fe200000e0000 */
[----:B------:R-:W-:Y:S01]  /*4d60*/  IMAD.MOV.U32 R10, RZ, RZ, RZ ;  /* 0x000000ffff0a7224 */ /* 0x000fe200078e00ff */
[----:B------:R-:W-:Y:S01]  /*4d70*/  UMOV UR18, URZ ;  /* 0x000000ff00127c82 */ /* 0x000fe20008000000 */
[----:B------:R-:W-:Y:S01]  /*4d80*/  UMOV UR11, URZ ;  /* 0x000000ff000b7c82 */ /* 0x000fe20008000000 */
[----:B--2---:R-:W-:Y:S01]  /*4d90*/  ULEA UR14, UR4, UR14, 0x18 ;  /* 0x0000000e040e7291 */ /* 0x004fe2000f8ec0ff */
[----:B------:R-:W-:Y:S01]  /*4da0*/  UMOV UR20, 0x0 ;  /* 0x0000000000147882 */ /* 0x000fe20000000000 */
[----:B------:R-:W-:-:S02]  /*4db0*/  UMOV UR21, 0x4140010 ;  /* 0x0414001000157882 */ /* 0x000fc40000000000 */
[----:B------:R-:W-:Y:S02]  /*4dc0*/  UIADD3 UR6, UPT, UPT, UR14, 0x5500, URZ ;  /* 0x000055000e067890 */ /* 0x000fe4000fffe0ff */
[----:B------:R-:W-:Y:S02]  /*4dd0*/  UIADD3 UR7, UPT, UPT, UR14, 0x1bd00, URZ ;  /* 0x0001bd000e077890 */ /* 0x000fe4000fffe0ff */
[----:B---3--:R-:W-:Y:S01]  /*4de0*/  UIADD3 UR5, UPT, UPT, UR5, 0xf, URZ ;  /* 0x0000000f05057890 */ /* 0x008fe2000fffe0ff */
[----:B-1----:R-:W1:Y:S01]  /*4df0*/  LDS R0, [UR14+0x3b0] ;  /* 0x0003b00eff007984 */ /* 0x002e620008000800 */
[----:B------:R-:W-:Y:S02]  /*4e00*/  USHF.R.U32.HI UR6, URZ, 0x4, UR6 ;  /* 0x00000004ff067899 */ /* 0x000fe40008011606 */
[----:B------:R-:W-:Y:S02]  /*4e10*/  USHF.R.S32.HI UR4, URZ, 0x1f, UR5 ;  /* 0x0000001fff047899 */ /* 0x000fe40008011405 */
[----:B------:R-:W-:-:S02]  /*4e20*/  ULOP3.LUT UR6, UR6, 0x3fff, URZ, 0xc0, !UPT ;  /* 0x00003fff06067892 */ /* 0x000fc4000f8ec0ff */
[----:B------:R-:W-:Y:S02]  /*4e30*/  ULEA.HI UR4, UR4, UR5, URZ, 0x4 ;  /* 0x0000000504047291 */ /* 0x000fe4000f8f20ff */
[----:B------:R-:W-:Y:S02]  /*4e40*/  USHF.R.U32.HI UR5, URZ, 0x4, UR7 ;  /* 0x00000004ff057899 */ /* 0x000fe40008011607 */
[----:B------:R-:W-:Y:S02]  /*4e50*/  USHF.R.S32.HI UR22, URZ, 0x4, UR4 ;  /* 0x00000004ff167899 */ /* 0x000fe40008011404 */
[----:B------:R-:W-:Y:S02]  /*4e60*/  ULOP3.LUT UR4, UR5, 0x3fff, URZ, 0xc0, !UPT ;  /* 0x00003fff05047892 */ /* 0x000fe4000f8ec0ff */
[----:B------:R-:W-:Y:S02]  /*4e70*/  UISETP.LT.AND UP0, UPT, UR22, 0x1, UPT ;  /* 0x000000011600788c */ /* 0x000fe4000bf01270 */
[----:B------:R-:W-:-:S02]  /*4e80*/  ULOP3.LUT UR17, UR6, 0x10000, URZ, 0xfc, !UPT ;  /* 0x0001000006117892 */ /* 0x000fc4000f8efcff */
[----:B------:R-:W-:Y:S02]  /*4e90*/  USEL UR23, UR22, 0x1, !UP0 ;  /* 0x0000000116177887 */ /* 0x000fe4000c000000 */
[----:B------:R-:W-:Y:S02]  /*4ea0*/  ULOP3.LUT UR4, UR4, 0x10000, URZ, 0xfc, !UPT ;  /* 0x0001000004047892 */ /* 0x000fe4000f8efcff */
[----:B------:R-:W-:Y:S02]  /*4eb0*/  UIADD3 UR23, UPT, UPT, -UR23, URZ, URZ ;  /* 0x000000ff17177290 */ /* 0x000fe4000fffe1ff */
[----:B----4-:R-:W-:Y:S01]  /*4ec0*/  UISETP.GE.AND UP4, UPT, UR8, 0x1, UPT ;  /* 0x000000010800788c */ /* 0x010fe2000bf86270 */
[----:B-1----:R-:W-:-:S15]  /*4ed0*/  R2UR UR24, R0 ;  /* 0x00000000001872ca */ /* 0x002fde00000e0000 */
.L_x_108:
[----:B------:R-:W-:Y:S02]  /*4ee0*/  LEA R0, R10, UR14, 0x3 ;  /* 0x0000000e0a007c11 */ /* 0x000fe4000f8e18ff */
[----:B------:R-:W-:Y:S02]  /*4ef0*/  SHF.L.U32 R2, R9, 0x1f, RZ ;  /* 0x0000001f09027819 */ /* 0x000fe400000006ff */
[----:B------:R-:W-:Y:S01]  /*4f00*/  PLOP3.LUT P0, PT, PT, PT, UP4, 0x80, 0x8 ;  /* 0x000000000008781c */ /* 0x000fe20003f0f048 */
[----:B------:R-:W-:Y:S01]  /*4f10*/  VIADD R3, R0, 0x310 ;  /* 0x0000031000037836 */ /* 0x000fe20000000000 */
[----:B-1----:R-:W1:Y:S02]  /*4f20*/  SYNCS.PHASECHK.TRANS64.TRYWAIT P1, [R0+URZ+0x300], R2 ;  /* 0x00030002000075a7 */ /* 0x002e6400080211ff */
[----:B-1-3--:R-:W-:Y:S09]  /*4f30*/  @!P1 BRA `(.L_x_102) ;  /* 0x0000005400349947 */ /* 0x00aff20003800000 */
.L_x_252:
[----:B------:R-:W-:Y:S01]  /*4f40*/  LEA R4, R10, UR14, 0x4 ;  /* 0x0000000e0a047c11 */ /* 0x000fe2000f8e20ff */
[----:B------:R-:W-:Y:S01]  /*4f50*/  @UP4 ULEA UR5, UR11, UR14, 0x3 ;  /* 0x0000000e0b054291 */ /* 0x000fe2000f8e18ff */
[----:B------:R-:W-:Y:S01]  /*4f60*/  PLOP3.LUT P2, PT, PT, PT, PT, 0x80, 0x8 ;  /* 0x000000000008781c */ /* 0x000fe20003f4f070 */
[----:B------:R-:W-:Y:S01]  /*4f70*/  ULEA UR19, UR18, UR14, 0x3 ;  /* 0x0000000e12137291 */ /* 0x000fe2000f8e18ff */
[----:B------:R-:W-:Y:S02]  /*4f80*/  PRMT R3, RZ, 0x654, R3 ;  /* 0x00000654ff037816 */ /* 0x000fe40000000003 */
[----:B------:R-:W2:Y:S01]  /*4f90*/  LDS.128 R4, [R4+0x390] ;  /* 0x0003900004047984 */ /* 0x000ea20000000c00 */
[----:B-1----:R-:W-:Y:S02]  /*4fa0*/  @P0 SHF.L.U32 R2, R8, 0x1f, RZ ;  /* 0x0000001f08020819 */ /* 0x002fe400000006ff */
[----:B------:R-:W-:Y:S01]  /*4fb0*/  SHF.L.U32 R0, R11, 0x1f, RZ ;  /* 0x0000001f0b007819 */ /* 0x000fe200000006ff */
[----:B------:R-:W-:Y:S01]  /*4fc0*/  @!PT LDS RZ, [RZ] ;  /* 0x00000000fffff984 */ /* 0x000fe20000000800 */
[----:B------:R-:W-:Y:S01]  /*4fd0*/  @!PT LDS RZ, [RZ] ;  /* 0x00000000fffff984 */ /* 0x000fe20000000800 */
[----:B------:R-:W-:Y:S01]  /*4fe0*/  @!PT LDS RZ, [RZ] ;  /* 0x00000000fffff984 */ /* 0x000fe20000000800 */
[----:B------:R-:W-:Y:S01]  /*4ff0*/  @!PT LDS RZ, [RZ] ;  /* 0x00000000fffff984 */ /* 0x000fe20000000800 */
[----:B------:R1:W-:Y:S06]  /*5000*/  MEMBAR.ALL.CTA ;  /* 0x0000000000007992 */ /* 0x0003ec0000008000 */
[----:B-1----:R-:W1:Y:S02]  /*5010*/  FENCE.VIEW.ASYNC.S ;  /* 0x00000000000073c6 */ /* 0x002e640000000000 */
[----:B-1----:R1:W-:Y:S01]  /*5020*/  SYNCS.ARRIVE.TRANS64.RED.A1T0 RZ, [R3+URZ], RZ ;  /* 0x000000ff03ff79a7 */ /* 0x0023e200081004ff */
[----:B------:R1:W3:Y:S01]  /*5030*/  @P0 SYNCS.PHASECHK.TRANS64.TRYWAIT P2, [UR5], R2 ;  /* 0x00000002ff0005a7 */ /* 0x0002e20008041105 */
[----:B--2---:R-:W-:Y:S01]  /*5040*/  LOP3.LUT P1, RZ, R6, 0x1, RZ, 0xc0, !PT ;  /* 0x0000000106ff7812 */ /* 0x004fe2000782c0ff */
[----:B------:R-:W2:Y:S02]  /*5050*/  SYNCS.PHASECHK.TRANS64.TRYWAIT P0, [UR19+0x340], R0 ;  /* 0x00034000ff0075a7 */ /* 0x000ea40008001113 */
[----:B-123--:R-:W-:Y:S10]  /*5060*/  @!P0 BRA `(.L_x_103) ;  /* 0x0000005000fc8947 */ /* 0x00eff40003800000 */
.L_x_254:
[----:B------:R-:W-:Y:S01]  /*5070*/  IADD3 R10, PT, PT, R10, 0x1, RZ ;  /* 0x000000010a0a7810 */ /* 0x000fe20007ffe0ff */
[----:B------:R-:W-:Y:S06]  /*5080*/  BRA.U !UP4, `(.L_x_104) ;  /* 0x000000010c9c7547 */ /* 0x000fec000b800000 */
[----:B------:R-:W-:Y:S02]  /*5090*/  ULEA.HI UR5, UR18, UR18, URZ, 0x1 ;  /* 0x0000001212057291 */ /* 0x000fe4000f8f08ff */
[----:B------:R-:W-:Y:S02]  /*50a0*/  UPLOP3.LUT UP2, UPT, UPT, UPT, UPT, 0x40, 0x4 ;  /* 0x000000000004789c */ /* 0x000fe40003f4e870 */
[----:B------:R-:W-:Y:S02]  /*50b0*/  USHF.R.U32.HI UR6, URZ, 0x1, UR5 ;  /* 0x00000001ff067899 */ /* 0x000fe40008011605 */
[----:B------:R-:W-:Y:S02]  /*50c0*/  ULOP3.LUT UR15, UR5, 0xffe, URZ, 0xc0, !UPT ;  /* 0x00000ffe050f7892 */ /* 0x000fe4000f8ec0ff */
[----:B------:R-:W-:Y:S02]  /*50d0*/  UIMAD UR5, UR6, 0x50, UR24 ;  /* 0x00000050060578a4 */ /* 0x000fe4000f8e0218 */
[----:B------:R-:W-:Y:S01]  /*50e0*/  UIADD3 UR15, UPT, UPT, -UR15, UR18, URZ ;  /* 0x000000120f0f7290 */ /* 0x000fe2000fffe1ff */
[----:B------:R-:W-:Y:S01]  /*50f0*/  UMOV UR13, UR23 ;  /* 0x00000017000d7c82 */ /* 0x000fe20008000000 */
[----:B------:R-:W-:-:S02]  /*5100*/  UMOV UR12, UR22 ;  /* 0x00000016000c7c82 */ /* 0x000fc40008000000 */
[----:B------:R-:W-:-:S03]  /*5110*/  ULEA UR15, UR15, UR5, 0x14 ;  /* 0x000000050f0f7291 */ /* 0x000fc6000f8ea0ff */
[----:B------:R-:W-:-:S09]  /*5120*/  UMOV UR5, UR11 ;  /* 0x0000000b00057c82 */ /* 0x000fd20008000000 */
.L_x_107:
[----:B------:R-:W-:Y:S02]  /*5130*/  UIADD3 UR13, UPT, UPT, UR13, 0x1, URZ ;  /* 0x000000010d0d7890 */ /* 0x000fe4000fffe0ff */
[----:B--2---:R-:W-:Y:S02]  /*5140*/  ULEA UR7, UR5, UR14, 0x3 ;  /* 0x0000000e05077291 */ /* 0x004fe4000f8e18ff */
[----:B------:R-:W-:Y:S01]  /*5150*/  UISETP.NE.AND UP3, UPT, UR13, URZ, UPT ;  /* 0x000000ff0d00728c */ /* 0x000fe2000bf65270 */
[----:B---3--:R-:W-:Y:S10]  /*5160*/  @P2 BRA `(.L_x_105) ;  /* 0x00000000000c2947 */ /* 0x008ff40003800000 */
[----:B-1----:R-:W-:Y:S04]  /*5170*/  SHF.L.U32 R2, R8, 0x1f, RZ ;  /* 0x0000001f08027819 */ /* 0x002fe800000006ff */
[----:B------:R-:W1:Y:S02]  /*5180*/  SYNCS.PHASECHK.TRANS64.TRYWAIT P0, [UR7], R2 ;  /* 0x00000002ff0075a7 */ /* 0x000e640008001107 */
[----:B-1----:R-:W-:Y:S05]  /*5190*/  @!P0 BRA `(.L_x_106) ;  /* 0x0000005000c88947 */ /* 0x002fea0003800000 */
.L_x_105:
[----:B------:R-:W-:Y:S01]  /*51a0*/  UISETP.NE.AND UP0, UPT, UR12, 0x1, UPT ;  /* 0x000000010c00788c */ /* 0x000fe2000bf05270 */
[----:B------:R-:W-:Y:S01]  /*51b0*/  PLOP3.LUT P2, PT, PT, PT, PT, 0x80, 0x8 ;  /* 0x000000000008781c */ /* 0x000fe20003f4f070 */
[----:B------:R-:W-:Y:S02]  /*51c0*/  UIADD3 UR6, UPT, UPT, UR5, 0x1, URZ ;  /* 0x0000000105067890 */ /* 0x000fe4000fffe0ff */
[----:B------:R-:W-:Y:S02]  /*51d0*/  UIADD3 UR12, UPT, UPT, UR12, -0x1, URZ ;  /* 0xffffffff0c0c7890 */ /* 0x000fe4000fffe0ff */
[----:B------:R-:W-:Y:S01]  /*51e0*/  UISETP.NE.AND UP1, UPT, UR6, 0x2d, UPT ;  /* 0x0000002d0600788c */ /* 0x000fe2000bf25270 */
[----:B------:R-:W-:Y:S01]  /*51f0*/  PLOP3.LUT P0, PT, PT, PT, UP0, 0x80, 0x8 ;  /* 0x000000000008781c */ /* 0x000fe20003f0f008 */
[----:B------:R-:W-:Y:S02]  /*5200*/  UMOV UR9, 0xc0004010 ;  /* 0xc000401000097882 */ /* 0x000fe40000000000 */
[----:B------:R-:W-:Y:S02]  /*5210*/  USEL UR8, URZ, 0x1, UP1 ;  /* 0x00000001ff087887 */ /* 0x000fe40008800000 */
[----:B------:R-:W-:Y:S02]  /*5220*/  USEL UR11, UR6, URZ, UP1 ;  /* 0x000000ff060b7287 */ /* 0x000fe40008800000 */
[----:B------:R-:W-:Y:S02]  /*5230*/  UIMAD UR6, UR5, 0xa0, UR4 ;  /* 0x000000a0050678a4 */ /* 0x000fe4000f8e0204 */
[----:B------:R-:W-:Y:S01]  /*5240*/  @UP0 ULEA UR10, UR11, UR14, 0x3 ;  /* 0x0000000e0b0a0291 */ /* 0x000fe2000f8e18ff */
[----:B------:R-:W-:Y:S01]  /*5250*/  LOP3.LUT R8, R8, UR8, RZ, 0x3c, !PT ;  /* 0x0000000808087c12 */ /* 0x000fe2000f8e3cff */
[----:B------:R-:W-:Y:S03]  /*5260*/  ULEA UR8, UR5, UR17, 0x7 ;  /* 0x0000001105087291 */ /* 0x000fe6000f8e38ff */
[----:B-1----:R-:W-:Y:S01]  /*5270*/  @P0 SHF.L.U32 R0, R8, 0x1f, RZ ;  /* 0x0000001f08000819 */ /* 0x002fe200000006ff */
[----:B------:R-:W-:Y:S03]  /*5280*/  UMOV UR5, UR11 ;  /* 0x0000000b00057c82 */ /* 0x000fe60008000000 */
[----:B------:R2:W3:Y:S01]  /*5290*/  @P0 SYNCS.PHASECHK.TRANS64.TRYWAIT P2, [UR10], R0 ;  /* 0x00000000ff0005a7 */ /* 0x0004e2000804110a */
[----:B------:R-:W-:Y:S03]  /*52a0*/  UIADD3 UR10, UPT, UPT, UR7, 0x168, URZ ;  /* 0x00000168070a7890 */ /* 0x000fe6000fffe0ff */
[----:B------:R-:W-:Y:S02]  /*52b0*/  UMOV UR7, 0xc0004010 ;  /* 0xc000401000077882 */ /* 0x000fe40000000000 */
[----:B------:R2:W-:Y:S01]  /*52c0*/  UTCHMMA gdesc[UR8], gdesc[UR6], tmem[UR15], tmem[UR20], idesc[UR21], UP2 ;  /* 0x00ff1406080075ea */ /* 0x0005e2000900000f */
[----:B------:R-:W-:Y:S03]  /*52d0*/  UPLOP3.LUT UP2, UPT, UPT, UPT, UPT, 0x80, 0x8 ;  /* 0x000000000008789c */ /* 0x000fe60003f4f070 */
[----:B------:R2:W-:Y:S01]  /*52e0*/  UTCBAR.MULTICAST [UR10], URZ, UR16 ;  /* 0x000000ff0a0073e9 */ /* 0x0005e20008000810 */
[----:B------:R-:W-:Y:S07]  /*52f0*/  BRA.U UP3, `(.L_x_107) ;  /* 0xfffffffd038c7547 */ /* 0x000fee000b83ffff */
.L_x_104:
[----:B------:R-:W-:Y:S01]  /*5300*/  UIADD3 UR5, UPT, UPT, UR18, 0x1, URZ ;  /* 0x0000000112057890 */ /* 0x000fe2000fffe0ff */
[C---:B------:R-:W-:Y:S01]  /*5310*/  ISETP.NE.AND P0, PT, R10.reuse, 0x2, PT ;  /* 0x000000020a00780c */ /* 0x040fe20003f05270 */
[----:B--2---:R-:W-:Y:S02]  /*5320*/  UIADD3 UR6, UPT, UPT, UR19, 0x320, URZ ;  /* 0x0000032013067890 */ /* 0x004fe4000fffe0ff */
[----:B------:R-:W-:Y:S01]  /*5330*/  UISETP.NE.AND UP0, UPT, UR5, 0x4, UPT ;  /* 0x000000040500788c */ /* 0x000fe2000bf05270 */
[----:B-1----:R-:W-:Y:S02]  /*5340*/  SEL R0, RZ, 0x1, P0 ;  /* 0x00000001ff007807 */ /* 0x002fe40000000000 */
[----:B------:R-:W-:Y:S01]  /*5350*/  SEL R10, R10, RZ, P0 ;  /* 0x000000ff0a0a7207 */ /* 0x000fe20000000000 */
[----:B------:R-:W-:Y:S01]  /*5360*/  USEL UR7, URZ, 0x1, UP0 ;  /* 0x00000001ff077887 */ /* 0x000fe20008000000 */
[----:B------:R-:W-:Y:S01]  /*5370*/  LOP3.LUT R9, R9, R0, RZ, 0x3c, !PT ;  /* 0x0000000009097212 */ /* 0x000fe200078e3cff */
[----:B------:R-:W-:Y:S01]  /*5380*/  USEL UR18, UR5, URZ, UP0 ;  /* 0x000000ff05127287 */ /* 0x000fe20008000000 */
[----:B------:R1:W-:Y:S03]  /*5390*/  UTCBAR [UR6], URZ ;  /* 0x000000ff060073e9 */ /* 0x0003e600080000ff */
[----:B------:R-:W-:Y:S01]  /*53a0*/  LOP3.LUT R11, R11, UR7, RZ, 0x3c, !PT ;  /* 0x000000070b0b7c12 */ /* 0x000fe2000f8e3cff */
[----:B------:R-:W-:Y:S07]  /*53b0*/  @P1 BRA `(.L_x_108) ;  /* 0xfffffff800c81947 */ /* 0x000fee000383ffff */
[----:B------:R-:W2:Y:S01]  /*53c0*/  S2UR UR8, SR_CgaCtaId ;  /* 0x00000000000879c3 */ /* 0x000ea20000008800 */
[----:B------:R-:W-:Y:S01]  /*53d0*/  ELECT P0, URZ, PT ;  /* 0x0000000000ff782f */ /* 0x000fe20003800000 */
[----:B------:R-:W-:Y:S01]  /*53e0*/  IMAD.MOV.U32 R0, RZ, RZ, 0x1 ;  /* 0x00000001ff007424 */ /* 0x000fe200078e00ff */
[----:B------:R-:W-:Y:S01]  /*53f0*/  UIADD3 UR14, UPT, UPT, UR14, 0x340, URZ ;  /* 0x000003400e0e7890 */ /* 0x000fe2000fffe0ff */
[----:B------:R-:W-:Y:S01]  /*5400*/  SHF.L.U32 R2, R11, 0x1f, RZ ;  /* 0x0000001f0b027819 */ /* 0x000fe200000006ff */
[----:B------:R-:W-:-:S03]  /*5410*/  UMOV UR4, 0x40 ;  /* 0x0000004000047882 */ /* 0x000fc60000000000 */
[----:B------:R-:W-:Y:S01]  /*5420*/  UVIRTCOUNT.DEALLOC.SMPOOL 0x80 ;  /* 0x000000800000784c */ /* 0x000fe20000000000 */
[----:B--2---:R-:W-:Y:S02]  /*5430*/  ULEA UR8, UR8, UR4, 0x18 ;  /* 0x0000000408087291 */ /* 0x004fe4000f8ec0ff */
[----:B------:R-:W-:-:S07]  /*5440*/  ULEA UR4, UR18, UR14, 0x3 ;  /* 0x0000000e12047291 */ /* 0x000fce000f8e18ff */
[----:B------:R2:W-:Y:S02]  /*5450*/  @P0 STS.U8 [UR8+0x1c], R0 ;  /* 0x00001c00ff000988 */ /* 0x0005e40008000008 */
[----:B------:R-:W4:Y:S02]  /*5460*/  SYNCS.PHASECHK.TRANS64.TRYWAIT P0, [UR4], R2 ;  /* 0x00000002ff0075a7 */ /* 0x000f240008001104 */
[----:B--2-4-:R-:W-:Y:S05]  /*5470*/  @!P0 BRA `(.L_x_109) ;  /* 0x0000005000288947 */ /* 0x014fea0003800000 */
.L_x_257:
[----:B------:R-:W-:-:S04]  /*5480*/  UIADD3 UR4, UPT, UPT, UR18, 0x1, URZ ;  /* 0x0000000112047890 */ /* 0x000fc8000fffe0ff */
[----:B------:R-:W-:-:S04]  /*5490*/  UISETP.NE.AND UP0, UPT, UR4, 0x4, UPT ;  /* 0x000000040400788c */ /* 0x000fc8000bf05270 */
[----:B-1----:R-:W-:Y:S02]  /*54a0*/  USEL UR6, URZ, 0x1, UP0 ;  /* 0x00000001ff067887 */ /* 0x002fe40008000000 */
[----:B------:R-:W-:-:S04]  /*54b0*/  USEL UR4, UR4, URZ, UP0 ;  /* 0x000000ff04047287 */ /* 0x000fc80008000000 */
[----:B------:R-:W-:Y:S01]  /*54c0*/  ULEA UR5, UR4, UR14, 0x3 ;  /* 0x0000000e04057291 */ /* 0x000fe2000f8e18ff */
[----:B--2---:R-:W-:-:S04]  /*54d0*/  LOP3.LUT R2, R11, UR6, RZ, 0x3c, !PT ;  /* 0x000000060b027c12 */ /* 0x004fc8000f8e3cff */
[----:B------:R-:W-:-:S04]  /*54e0*/  SHF.L.U32 R3, R2, 0x1f, RZ ;  /* 0x0000001f02037819 */ /* 0x000fc800000006ff */
[----:B------:R-:W1:Y:S02]  /*54f0*/  SYNCS.PHASECHK.TRANS64.TRYWAIT P0, [UR5], R3 ;  /* 0x00000003ff0075a7 */ /* 0x000e640008001105 */
[----:B-1----:R-:W-:Y:S05]  /*5500*/  @!P0 BRA `(.L_x_110) ;  /* 0x00000050001c8947 */ /* 0x002fea0003800000 */
.L_x_259:
        /* <DEDUP_REMOVED lines=9> */
.L_x_261:
[----:B------:R-:W-:-:S04]  /*55a0*/  UIADD3 UR4, UPT, UPT, UR4, 0x1, URZ ;  /* 0x0000000104047890 */ /* 0x000fc8000fffe0ff */
[----:B------:R-:W-:-:S04]  /*55b0*/  UISETP.NE.AND UP0, UPT, UR4, 0x4, UPT ;  /* 0x000000040400788c */ /* 0x000fc8000bf05270 */
[----:B------:R-:W-:Y:S02]  /*55c0*/  USEL UR5, URZ, 0x1, UP0 ;  /* 0x00000001ff057887 */ /* 0x000fe40008000000 */
[----:B------:R-:W-:-:S04]  /*55d0*/  USEL UR4, UR4, URZ, UP0 ;  /* 0x000000ff04047287 */ /* 0x000fc80008000000 */
[----:B------:R-:W-:Y:S01]  /*55e0*/  ULEA UR4, UR4, UR14, 0x3 ;  /* 0x0000000e04047291 */ /* 0x000fe2000f8e18ff */
[----:B------:R-:W-:-:S04]  /*55f0*/  LOP3.LUT R2, R2, UR5, RZ, 0x3c, !PT ;  /* 0x0000000502027c12 */ /* 0x000fc8000f8e3cff */
[----:B------:R-:W-:-:S04]  /*5600*/  SHF.L.U32 R2, R2, 0x1f, RZ ;  /* 0x0000001f02027819 */ /* 0x000fc800000006ff */
[----:B------:R-:W2:Y:S02]  /*5610*/  SYNCS.PHASECHK.TRANS64.TRYWAIT P0, [UR4], R2 ;  /* 0x00000002ff0075a7 */ /* 0x000ea40008001104 */
[----:B--2---:R-:W-:Y:S05]  /*5620*/  @!P0 BRA `(.L_x_112) ;  /* 0x0000005000048947 */ /* 0x004fea0003800000 */
.L_x_263:
[----:B------:R-:W-:Y:S01]  /*5630*/  NOP ;  /* 0x0000000000007918 */ /* 0x000fe20000000000 */
[----:B-1----:R-:W1:Y:S01]  /*5640*/  LDS R0, [UR8+0x14] ;  /* 0x00001408ff007984 */ /* 0x002e620008000800 */
[----:B------:R-:W-:Y:S01]  /*5650*/  ULOP3.LUT UR4, UR24, 0xffff, URZ, 0xc0, !UPT ;  /* 0x0000ffff18047892 */ /* 0x000fe2000f8ec0ff */
[----:B------:R-:W-:Y:S01]  /*5660*/  UMOV UR5, 0xffff ;  /* 0x0000ffff00057882 */ /* 0x000fe20000000000 */
[----:B------:R-:W-:Y:S02]  /*5670*/  UMOV UR6, 0x1 ;  /* 0x0000000100067882 */ /* 0x000fe40000000000 */
[----:B------:R-:W-:-:S04]  /*5680*/  USHF.R.U32.HI UR4, URZ, 0x5, UR4 ;  /* 0x00000005ff047899 */ /* 0x000fc80008011604 */
[----:B------:R-:W-:Y:S02]  /*5690*/  USHF.L.U32 UR5, UR5, UR4, URZ ;  /* 0x0000000405057299 */ /* 0x000fe400080006ff */
[----:B------:R-:W-:-:S04]  /*56a0*/  USHF.L.U32 UR4, UR6, UR4, URZ ;  /* 0x0000000406047299 */ /* 0x000fc800080006ff */
[----:B-1----:R-:W-:-:S04]  /*56b0*/  LOP3.LUT R0, R0, UR5, RZ, 0xc0, !PT ;  /* 0x0000000500007c12 */ /* 0x002fc8000f8ec0ff */
[----:B------:R-:W-:-:S13]  /*56c0*/  ISETP.NE.AND P0, PT, R0, UR5, PT ;  /* 0x0000000500007c0c */ /* 0x000fda000bf05270 */
[----:B------:R-:W-:Y:S05]  /*56d0*/  @P0 BRA `(.L_x_113) ;  /* 0x0000000000580947 */ /* 0x000fea0003800000 */
[----:B------:R-:W1:Y:S02]  /*56e0*/  LDS R0, [UR8+0x18] ;  /* 0x00001808ff007984 */ /* 0x000e640008000800 */
[----:B-1----:R-:W-:-:S04]  /*56f0*/  LOP3.LUT R0, R0, UR4, RZ, 0xc0, !PT ;  /* 0x0000000400007c12 */ /* 0x002fc8000f8ec0ff */
[----:B------:R-:W-:-:S13]  /*5700*/  ISETP.NE.AND P0, PT, R0, UR4, PT ;  /* 0x0000000400007c0c */ /* 0x000fda000bf05270 */
[----:B------:R-:W-:Y:S05]  /*5710*/  @P0 BRA `(.L_x_114) ;  /* 0x00000000003c0947 */ /* 0x000fea0003800000 */
[----:B------:R-:W1:Y:S01]  /*5720*/  S2R R2, SR_LANEID ;  /* 0x0000000000027919 */ /* 0x000e620000000000 */
[----:B------:R-:W-:-:S06]  /*5730*/  ULOP3.LUT UR5, URZ, UR5, URZ, 0x33, !UPT ;  /* 0x00000005ff057292 */ /* 0x000fcc000f8e33ff */
[----:B------:R-:W-:-:S04]  /*5740*/  IMAD.U32 R0, RZ, RZ, UR5 ;  /* 0x00000005ff007e24 */ /* 0x000fc8000f8e00ff */
[----:B------:R2:W4:Y:S02]  /*5750*/  REDUX UR7, R0 ;  /* 0x00000000000773c4 */ /* 0x0005240000000000 */
[----:B------:R1:W-:Y:S01]  /*5760*/  UTCATOMSWS.AND URZ, UR5 ;  /* 0x0000000500ff79e3 */ /* 0x0003e20008000000 */
[----:B--2---:R-:W-:Y:S01]  /*5770*/  LOP3.LUT R0, RZ, UR4, RZ, 0x33, !PT ;  /* 0x00000004ff007c12 */ /* 0x004fe2000f8e33ff */
[----:B------:R-:W-:Y:S02]  /*5780*/  VOTEU.ANY UR4, UPT, PT ;  /* 0x0000000000047886 */ /* 0x000fe400038e0100 */
[----:B------:R-:W-:Y:S02]  /*5790*/  UFLO.U32 UR4, UR4 ;  /* 0x00000004000472bd */ /* 0x000fe400080e0000 */
[----:B------:R-:W2:Y:S04]  /*57a0*/  REDUX UR6, R0 ;  /* 0x00000000000673c4 */ /* 0x000ea80000000000 */
[----:B-1----:R-:W-:-:S02]  /*57b0*/  ISETP.EQ.U32.AND P0, PT, R2, UR4, PT ;  /* 0x0000000402007c0c */ /* 0x002fc4000bf02070 */
[----:B----4-:R-:W-:-:S11]  /*57c0*/  MOV R2, UR7 ;  /* 0x0000000700027c02 */ /* 0x010fd60008000f00 */
[----:B------:R1:W-:Y:S01]  /*57d0*/  @P0 ATOMS.AND RZ, [UR8+0x14], R2 ;  /* 0x00001402ffff098c */ /* 0x0003e2000a800008 */
[----:B--2---:R-:W-:-:S05]  /*57e0*/  IMAD.U32 R0, RZ, RZ, UR6 ;  /* 0x00000006ff007e24 */ /* 0x004fca000f8e00ff */
[----:B------:R1:W-:Y:S01]  /*57f0*/  @P0 ATOMS.AND RZ, [UR8+0x18], R0 ;  /* 0x00001800ffff098c */ /* 0x0003e2000a800008 */
[----:B------:R-:W-:Y:S05]  /*5800*/  BRA `(.L_x_115) ;  /* 0x0000000000147947 */ /* 0x000fea0003800000 */
.L_x_114:
[----:B------:R-:W-:Y:S02]  /*5810*/  MOV R2, 0x5830 ;  /* 0x0000583000027802 */ /* 0x000fe40000000f00 */
[----:B---3-5:R-:W-:Y:S05]  /*5820*/  CALL.REL.NOINC `($__internal_0_$__cuda_sm10x_tcgen05_guardrail_trap_col_being_dealloced_not_returned_by_alloc) ;  /* 0x0000005000347944 */ /* 0x028fea0003c00000 */
[----:B------:R-:W-:Y:S05]  /*5830*/  BRA `(.L_x_115) ;  /* 0x0000000000087947 */ /* 0x000fea0003800000 */
.L_x_113:
[----:B------:R-:W-:Y:S02]  /*5840*/  MOV R2, 0x5860 ;  /* 0x0000586000027802 */ /* 0x000fe40000000f00 */
[----:B---3-5:R-:W-:Y:S05]  /*5850*/  CALL.REL.NOINC `($__internal_2_$__cuda_sm10x_tcgen05_guardrail_trap_unallocated_columns_being_dealloced) ;  /* 0x0000005000407944 */ /* 0x028fea0003c00000 */
.L_x_115:
[----:B------:R-:W-:Y:S01]  /*5860*/  NOP ;  /* 0x0000000000007918 */ /* 0x000fe20000000000 */
[----:B------:R-:W-:Y:S05]  /*5870*/  EXIT ;  /* 0x000000000000794d */ /* 0x000fea0003800000 */
.L_x_97:
[----:B------:R-:W-:-:S09]  /*5880*/  UISETP.NE.OR UP0, UPT, UR20, 0x3, !UP2 ;  /* 0x000000031400788c */ /* 0x000fd2000d705670 */
[----:B------:R-:W-:Y:S05]  /*5890*/  BRA.U UP0, `(.L_x_116) ;  /* 0x0000000d00d47547 */ /* 0x000fea000b800000 */
[----:B------:R-:W1:Y:S01]  /*58a0*/  LDCU.64 UR4, c[0x0][0x888] ;  /* 0x00011100ff0477ac */ /* 0x000e620008000a00 */
[----:B------:R-:W2:Y:S01]  /*58b0*/  LDC.64 R12, c[0x0][0x348] ;  /* 0x0000d200ff0c7b82 */ /* 0x000ea20000000a00 */
[----:B------:R-:W-:Y:S02]  /*58c0*/  HFMA2 R9, -RZ, RZ, 0, 0 ;  /* 0x00000000ff097431 */ /* 0x000fe400000001ff */
[----:B------:R-:W-:Y:S01]  /*58d0*/  IMAD.MOV.U32 R11, RZ, RZ, 0x1 ;  /* 0x00000001ff0b7424 */ /* 0x000fe200078e00ff */
[----:B------:R-:W3:Y:S01]  /*58e0*/  LDCU UR43, c[0x0][0x370] ;  /* 0x00006e00ff2b77ac */ /* 0x000ee20008000800 */
[----:B------:R-:W-:Y:S01]  /*58f0*/  IMAD.MOV.U32 R10, RZ, RZ, RZ ;  /* 0x000000ffff0a7224 */ /* 0x000fe200078e00ff */
[----:B------:R-:W-:Y:S01]  /*5900*/  MOV R8, 0x2800 ;  /* 0x0000280000087802 */ /* 0x000fe20000000f00 */
[----:B------:R-:W3:Y:S01]  /*5910*/  LDCU.128 UR52, c[0x0][0xb10] ;  /* 0x00016200ff3477ac */ /* 0x000ee20008000c00 */
[----:B------:R-:W4:Y:S01]  /*5920*/  LDCU UR37, c[0x0][0x374] ;  /* 0x00006e80ff2577ac */ /* 0x000f220008000800 */
[----:B------:R-:W4:Y:S01]  /*5930*/  LDCU.64 UR40, c[0x0][0x890] ;  /* 0x00011200ff2877ac */ /* 0x000f220008000a00 */
[----:B-1----:R-:W-:Y:S01]  /*5940*/  UISETP.NE.U32.AND UP0, UPT, UR4, URZ, UPT ;  /* 0x000000ff0400728c */ /* 0x002fe2000bf05070 */
[----:B------:R-:W1:Y:S01]  /*5950*/  LDCU UR15, c[0x0][0xb0c] ;  /* 0x00016180ff0f77ac */ /* 0x000e620008000800 */
[----:B------:R-:W2:Y:S01]  /*5960*/  LDCU UR50, c[0x0][0xb20] ;  /* 0x00016400ff3277ac */ /* 0x000ea20008000800 */
[----:B------:R-:W2:Y:S01]  /*5970*/  LDCU UR4, c[0x0][0xb30] ;  /* 0x00016600ff0477ac */ /* 0x000ea20008000800 */
[----:B---3--:R-:W-:-:S02]  /*5980*/  UIMAD.WIDE.U32 UR8, UR43, UR52, URZ ;  /* 0x000000342b0872a5 */ /* 0x008fc4000f8e00ff */
[----:B----4-:R-:W-:Y:S02]  /*5990*/  UIMAD.WIDE.U32 UR10, UR37, UR55, URZ ;  /* 0x00000037250a72a5 */ /* 0x010fe4000f8e00ff */
[----:B------:R-:W-:Y:S02]  /*59a0*/  UISETP.NE.U32.AND UP6, UPT, UR40, URZ, UPT ;  /* 0x000000ff2800728c */ /* 0x000fe4000bfc5070 */
[----:B------:R-:W-:Y:S01]  /*59b0*/  UISETP.NE.AND.EX UP5, UPT, UR5, URZ, UPT, UP0 ;  /* 0x000000ff0500728c */ /* 0x000fe2000bfa5300 */
[----:B------:R-:W-:Y:S01]  /*59c0*/  UMOV UR6, 0x400 ;  /* 0x0000040000067882 */ /* 0x000fe20000000000 */
[----:B------:R-:W-:Y:S01]  /*59d0*/  UISETP.NE.AND UP0, UPT, UR42, 0x1, UPT ;  /* 0x000000012a00788c */ /* 0x000fe2000bf05270 */
[----:B------:R-:W-:Y:S01]  /*59e0*/  UMOV UR8, UR9 ;  /* 0x0000000900087c82 */ /* 0x000fe20008000000 */
[----:B------:R-:W-:Y:S01]  /*59f0*/  UMOV UR45, UR11 ;  /* 0x0000000b002d7c82 */ /* 0x000fe20008000000 */
[----:B------:R-:W-:Y:S02]  /*5a00*/  USEL UR49, URZ, 0x1, UP4 ;  /* 0x00000001ff317887 */ /* 0x000fe4000a000000 */
[----:B-1----:R-:W-:Y:S01]  /*5a10*/  UISETP.NE.AND UP0, UPT, UR15, 0x1, UPT ;  /* 0x000000010f00788c */ /* 0x002fe2000bf05270 */
[----:B------:R-:W-:Y:S01]  /*5a20*/  UMOV UR21, URZ ;  /* 0x000000ff00157c82 */ /* 0x000fe20008000000 */
[----:B------:R-:W-:-:S02]  /*5a30*/  UPLOP3.LUT UP1, UPT, UPT, UPT, UPT, 0x40, 0x4 ;  /* 0x000000000004789c */ /* 0x000fc40003f2e870 */
[----:B------:R-:W-:Y:S01]  /*5a40*/  UISETP.GE.AND UP2, UPT, UR42, 0x1, UPT ;  /* 0x000000012a00788c */ /* 0x000fe2000bf46270 */
[----:B------:R-:W1:Y:S01]  /*5a50*/  LDCU.64 UR22, c[0x0][0xb28] ;  /* 0x00016500ff1677ac */ /* 0x000e620008000a00 */
[----:B------:R-:W-:Y:S02]  /*5a60*/  ULEA UR6, UR44, UR6, 0x18 ;  /* 0x000000062c067291 */ /* 0x000fe4000f8ec0ff */
[----:B------:R-:W-:Y:S02]  /*5a70*/  UISETP.NE.AND.EX UP6, UPT, UR41, URZ, UPT, UP6 ;  /* 0x000000ff2900728c */ /* 0x000fe4000bfc5360 */
[----:B------:R-:W-:Y:S02]  /*5a80*/  USHF.R.U32.HI UR46, URZ, UR53, UR8 ;  /* 0x00000035ff2e7299 */ /* 0x000fe40008011608 */
[----:B--2---:R-:W-:Y:S02]  /*5a90*/  USHF.R.U32.HI UR45, URZ, UR50, UR45 ;  /* 0x00000032ff2d7299 */ /* 0x004fe4000801162d */
[----:B------:R-:W-:-:S02]  /*5aa0*/  UISETP.NE.AND UP0, UPT, UR54, 0x1, UPT ;  /* 0x000000013600788c */ /* 0x000fc4000bf05270 */
[----:B------:R-:W-:-:S11]  /*5ab0*/  UISETP.NE.AND UP4, UPT, UR4, 0x1, UPT ;  /* 0x000000010400788c */ /* 0x000fd6000bf85270 */
.L_x_124:
[C---:B------:R-:W-:Y:S02]  /*5ac0*/  LEA R3, R10.reuse, UR6, 0x3 ;  /* 0x000000060a037c11 */ /* 0x040fe4000f8e18ff */
[----:B------:R-:W-:Y:S02]  /*5ad0*/  SHF.L.U32 R0, R9, 0x1f, RZ ;  /* 0x0000001f09007819 */ /* 0x000fe400000006ff */
[----:B------:R-:W-:Y:S02]  /*5ae0*/  LEA R4, R10, UR6, 0x4 ;  /* 0x000000060a047c11 */ /* 0x000fe4000f8e20ff */
[----:B--2---:R-:W2:Y:S02]  /*5af0*/  SYNCS.PHASECHK.TRANS64.TRYWAIT P0, [R3+URZ+0x300], R0 ;  /* 0x00030000030075a7 */ /* 0x004ea400080011ff */
[----:B--2---:R-:W-:Y:S05]  /*5b00*/  @!P0 BRA `(.L_x_117) ;  /* 0x0000004800e48947 */ /* 0x004fea0003800000 */
.L_x_264:
[----:B------:R-:W3:Y:S01]  /*5b10*/  LDS.128 R4, [R4+0x390] ;  /* 0x0003900004047984 */ /* 0x000ee20000000c00 */
[----:B------:R-:W-:Y:S01]  /*5b20*/  UISETP.GE.AND UP0, UPT, UR42, 0x1, UPT ;  /* 0x000000012a00788c */ /* 0x000fe2000bf06270 */
[----:B------:R-:W-:Y:S01]  /*5b30*/  @!PT LDS RZ, [RZ] ;  /* 0x00000000fffff984 */ /* 0x000fe20000000800 */
[----:B------:R-:W-:Y:S01]  /*5b40*/  @!PT LDS RZ, [RZ] ;  /* 0x00000000fffff984 */ /* 0x000fe20000000800 */
[----:B------:R-:W-:Y:S01]  /*5b50*/  @!PT LDS RZ, [RZ] ;  /* 0x00000000fffff984 */ /* 0x000fe20000000800 */
[----:B------:R-:W-:Y:S01]  /*5b60*/  @!PT LDS RZ, [RZ] ;  /* 0x00000000fffff984 */ /* 0x000fe20000000800 */
[----:B------:R4:W-:Y:S06]  /*5b70*/  MEMBAR.ALL.CTA ;  /* 0x0000000000007992 */ /* 0x0009ec0000008000 */
[----:B----4-:R-:W4:Y:S01]  /*5b80*/  FENCE.VIEW.ASYNC.S ;  /* 0x00000000000073c6 */ /* 0x010f220000000000 */
[----:B---3--:R-:W-:Y:S11]  /*5b90*/  LOP3.LUT P0, RZ, R6, 0x1, RZ, 0xc0, !PT ;  /* 0x0000000106ff7812 */ /* 0x008ff6000780c0ff */
[----:B------:R-:W-:Y:S02]  /*5ba0*/  @!UPT UIADD3 URZ, UPT, UPT, URZ, URZ, URZ ;  /* 0x000000fffffff290 */ /* 0x000fe4000fffe0ff */
[----:B----4-:R-:W-:Y:S01]  /*5bb0*/  VOTEU.ANY UP2, P0 ;  /* 0x0000000000ff7886 */ /* 0x010fe20000040100 */
[----:B------:R-:W-:Y:S11]  /*5bc0*/  PLOP3.LUT P0, PT, PT, PT, UP2, 0x80, 0x8 ;  /* 0x000000000008781c */ /* 0x000ff60003f0f028 */
[----:B------:R-:W-:Y:S02]  /*5bd0*/  @!UPT UIADD3 URZ, UPT, UPT, URZ, URZ, URZ ;  /* 0x000000fffffff290 */ /* 0x000fe4000fffe0ff */
[----:B--2---:R-:W-:Y:S02]  /*5be0*/  @P0 SHF.R.U32.HI R0, RZ, 0x10, R5 ;  /* 0x00000010ff000819 */ /* 0x004fe40000011605 */
[----:B------:R-:W-:Y:S02]  /*5bf0*/  @P0 MOV R2, R4 ;  /* 0x0000000400020202 */ /* 0x000fe40000000f00 */
[----:B------:R-:W-:Y:S01]  /*5c00*/  @P0 R2UR UR4, R0 ;  /* 0x00000000000402ca */ /* 0x000fe200000e0000 */
[----:B------:R-:W-:Y:S01]  /*5c10*/  VIADD R0, R3, 0x310 ;  /* 0x0000031003007836 */ /* 0x000fe20000000000 */
[----:B------:R-:W-:Y:S02]  /*5c20*/  @P0 LOP3.LUT R4, R5, 0xffff, RZ, 0xc0, !PT ;  /* 0x0000ffff05040812 */ /* 0x000fe400078ec0ff */
[----:B------:R-:W-:Y:S02]  /*5c30*/  @P0 R2UR UR7, R2 ;  /* 0x00000000020702ca */ /* 0x000fe400000e0000 */
[----:B------:R-:W-:Y:S02]  /*5c40*/  PRMT R0, RZ, 0x654, R0 ;  /* 0x00000654ff007816 */ /* 0x000fe40000000000 */
[----:B------:R-:W-:Y:S02]  /*5c50*/  @P0 R2UR UR5, R4 ;  /* 0x00000000040502ca */ /* 0x000fe400000e0000 */
[----:B------:R2:W-:Y:S03]  /*5c60*/  SYNCS.ARRIVE.TRANS64.RED.A1T0 RZ, [R0+URZ], RZ ;  /* 0x000000ff00ff79a7 */ /* 0x0005e600081004ff */
[----:B------:R-:W-:Y:S04]  /*5c70*/  @UP2 UMOV UR29, UR4 ;  /* 0x00000004001d2c82 */ /* 0x000fe80008000000 */
[----:B------:R-:W-:Y:S04]  /*5c80*/  @UP2 UMOV UR14, UR7 ;  /* 0x00000007000e2c82 */ /* 0x000fe80008000000 */
[----:B------:R-:W-:Y:S01]  /*5c90*/  @UP2 UMOV UR13, UR5 ;  /* 0x00000005000d2c82 */ /* 0x000fe20008000000 */
[----:B------:R-:W-:Y:S05]  /*5ca0*/  BRA.U !UP0, `(.L_x_118) ;  /* 0x0000000108c07547 */ /* 0x000fea000b800000 */
[----:B------:R-:W-:Y:S02]  /*5cb0*/  UIMAD.WIDE.U32 UR10, UR13, UR55, URZ ;  /* 0x000000370d0a72a5 */ /* 0x000fe4000f8e00ff */
[----:B------:R-:W-:Y:S02]  /*5cc0*/  UP2UR UR12, UPR, URZ, 0x4 ;  /* 0x00000004ff0c7883 */ /* 0x000fe40008000000 */
[----:B------:R-:W-:Y:S02]  /*5cd0*/  UISETP.NE.AND UP2, UPT, UR54, 0x1, UPT ;  /* 0x000000013600788c */ /* 0x000fe4000bf45270 */
[----:B------:R-:W-:Y:S02]  /*5ce0*/  UIMAD.WIDE.U32 UR16, UR14, UR52, URZ ;  /* 0x000000340e1072a5 */ /* 0x000fe4000f8e00ff */
[----:B------:R-:W-:Y:S02]  /*5cf0*/  USEL UR4, UR37, UR45, !UP2 ;  /* 0x0000002d25047287 */ /* 0x000fe4000d000000 */
[----:B------:R-:W-:Y:S02]  /*5d00*/  UISETP.NE.AND UP0, UPT, UR15, 0x1, UPT ;  /* 0x000000010f00788c */ /* 0x000fe4000bf05270 */
[----:B------:R-:W-:Y:S02]  /*5d10*/  UP2UR UR20, UPR, URZ, 0x2 ;  /* 0x00000002ff147883 */ /* 0x000fe40008000000 */
[----:B------:R-:W-:Y:S02]  /*5d20*/  UISETP.NE.AND UP1, UPT, UR42, 0x1, UPT ;  /* 0x000000012a00788c */ /* 0x000fe4000bf25270 */
[----:B-1----:R-:W-:Y:S02]  /*5d30*/  UIMAD.WIDE.U32 UR18, UR4, UR22, URZ ;  /* 0x00000016041272a5 */ /* 0x002fe4000f8e00ff */
[----:B------:R-:W-:Y:S01]  /*5d40*/  USEL UR8, UR43, UR46, !UP0 ;  /* 0x0000002e2b087287 */ /* 0x000fe2000c000000 */
[----:B------:R-:W-:Y:S02]  /*5d50*/  UMOV UR5, UR11 ;  /* 0x0000000b00057c82 */ /* 0x000fe40008000000 */
[----:B------:R-:W-:Y:S02]  /*5d60*/  USHF.R.U32.HI UR7, URZ, UR50, UR5 ;  /* 0x00000032ff077299 */ /* 0x000fe40008011605 */
[----:B------:R-:W-:Y:S02]  /*5d70*/  UIMAD.WIDE.U32 UR24, UR8, UR22, URZ ;  /* 0x00000016081872a5 */ /* 0x000fe4000f8e00ff */
[----:B------:R-:W-:Y:S02]  /*5d80*/  USEL UR7, UR13, UR7, !UP2 ;  /* 0x000000070d077287 */ /* 0x000fe4000d000000 */
[----:B------:R-:W-:Y:S02]  /*5d90*/  UISETP.NE.AND UP2, UPT, UR12, URZ, UPT ;  /* 0x000000ff0c00728c */ /* 0x000fe4000bf45270 */
[----:B------:R-:W-:Y:S01]  /*5da0*/  UIMAD.WIDE.U32 UR10, UR7, UR22, URZ ;  /* 0x00000016070a72a5 */ /* 0x000fe2000f8e00ff */
[----:B------:R-:W-:Y:S02]  /*5db0*/  UMOV UR5, UR17 ;  /* 0x0000001100057c82 */ /* 0x000fe40008000000 */
[----:B------:R-:W-:Y:S03]  /*5dc0*/  USHF.R.U32.HI UR9, URZ, UR53, UR5 ;  /* 0x00000035ff097299 */ /* 0x000fe60008011605 */
[----:B------:R-:W-:Y:S02]  /*5dd0*/  UMOV UR5, UR19 ;  /* 0x0000001300057c82 */ /* 0x000fe40008000000 */
[----:B------:R-:W-:Y:S03]  /*5de0*/  @UP1 USHF.R.U32.HI UR4, URZ, UR23, UR5 ;  /* 0x00000017ff041299 */ /* 0x000fe60008011605 */
[----:B------:R-:W-:Y:S01]  /*5df0*/  UMOV UR5, UR25 ;  /* 0x0000001900057c82 */ /* 0x000fe20008000000 */
[----:B------:R-:W-:Y:S02]  /*5e00*/  UIMAD UR4, UR42, UR4, URZ ;  /* 0x000000042a0472a4 */ /* 0x000fe4000f8e02ff */
[----:B------:R-:W-:Y:S02]  /*5e10*/  @UP1 USHF.R.U32.HI UR8, URZ, UR23, UR5 ;  /* 0x00000017ff081299 */ /* 0x000fe40008011605 */
[----:B------:R-:W-:Y:S02]  /*5e20*/  USEL UR5, UR14, UR9, !UP0 ;  /* 0x000000090e057287 */ /* 0x000fe4000c000000 */
[----:B------:R-:W-:Y:S02]  /*5e30*/  UIMAD UR9, UR42, UR8, URZ ;  /* 0x000000082a0972a4 */ /* 0x000fe4000f8e02ff */
[----:B------:R-:W-:Y:S03]  /*5e40*/  UISETP.GE.AND UP0, UPT, UR7, UR4, UPT ;  /* 0x000000040700728c */ /* 0x000fe6000bf06270 */
[----:B------:R-:W-:Y:S01]  /*5e50*/  UMOV UR4, UR11 ;  /* 0x0000000b00047c82 */ /* 0x000fe20008000000 */
[----:B------:R-:W-:Y:S02]  /*5e60*/  UISETP.GE.OR UP0, UPT, UR5, UR9, UP0 ;  /* 0x000000090500728c */ /* 0x000fe40008706670 */
[----:B------:R-:W-:Y:S02]  /*5e70*/  USHF.R.U32.HI UR4, URZ, UR23, UR4 ;  /* 0x00000017ff047299 */ /* 0x000fe40008011604 */
[----:B------:R-:W-:Y:S02]  /*5e80*/  UIMAD.WIDE.U32 UR10, UR5, UR22, URZ ;  /* 0x00000016050a72a5 */ /* 0x000fe4000f8e00ff */
[----:B------:R-:W-:Y:S04]  /*5e90*/  USEL UR12, UR7, UR4, !UP1 ;  /* 0x00000004070c7287 */ /* 0x000fe8000c800000 */
[----:B------:R-:W-:Y:S01]  /*5ea0*/  UIADD3 UR9, UPT, UPT, -UR12, URZ, URZ ;  /* 0x000000ff0c097290 */ /* 0x000fe2000fffe1ff */
[----:B------:R-:W-:Y:S02]  /*5eb0*/  @!UP0 UMOV UR4, UR11 ;  /* 0x0000000b00048c82 */ /* 0x000fe40008000000 */
[----:B------:R-:W-:Y:S02]  /*5ec0*/  @!UP0 USHF.R.U32.HI UR4, URZ, UR23, UR4 ;  /* 0x00000017ff048299 */ /* 0x000fe40008011604 */
[----:B------:R-:W-:Y:S02]  /*5ed0*/  UIMAD UR9, UR42, UR9, UR7 ;  /* 0x000000092a0972a4 */ /* 0x000fe4000f8e0207 */
[----:B------:R-:W-:Y:S02]  /*5ee0*/  @!UP0 USEL UR4, UR5, UR4, !UP1 ;  /* 0x0000000405048287 */ /* 0x000fe4000c800000 */
[----:B------:R-:W-:Y:S02]  /*5ef0*/  UISETP.NE.AND UP1, UPT, UR20, URZ, UPT ;  /* 0x000000ff1400728c */ /* 0x000fe4000bf25270 */
[----:B------:R-:W-:Y:S02]  /*5f00*/  @!UP0 UIMAD UR8, UR8, UR9, UR4 ;  /* 0x00000009080882a4 */ /* 0x000fe4000f8e0204 */
[----:B------:R-:W-:Y:S02]  /*5f10*/  @!UP0 UIADD3 UR10, UPT, UPT, UR12, -UR4, URZ ;  /* 0x800000040c0a8290 */ /* 0x000fe4000fffe0ff */
[----:B------:R-:W-:Y:S02]  /*5f20*/  UIADD3 UR9, UPT, UPT, -UR7, URZ, URZ ;  /* 0x000000ff07097290 */ /* 0x000fe4000fffe1ff */
[----:B------:R-:W-:Y:S02]  /*5f30*/  UIADD3 UR4, UPT, UPT, -UR5, URZ, URZ ;  /* 0x000000ff05047290 */ /* 0x000fe4000fffe1ff */
[----:B------:R-:W-:Y:S03]  /*5f40*/  @!UP0 UIMAD UR7, UR10, UR42, UR5 ;  /* 0x0000002a0a0782a4 */ /* 0x000fe6000f8e0205 */
[----:B------:R-:W-:Y:S01]  /*5f50*/  @!UP0 UMOV UR5, UR8 ;  /* 0x0000000800058c82 */ /* 0x000fe20008000000 */
[----:B------:R-:W-:Y:S02]  /*5f60*/  UIMAD UR8, UR15, UR4, UR14 ;  /* 0x000000040f0872a4 */ /* 0x000fe4000f8e020e */
[----:B------:R-:W-:Y:S02]  /*5f70*/  UIMAD UR4, UR54, UR9, UR13 ;  /* 0x00000009360472a4 */ /* 0x000fe4000f8e020d */
[----:B------:R-:W-:Y:S02]  /*5f80*/  UIMAD UR14, UR5, UR15, UR8 ;  /* 0x0000000f050e72a4 */ /* 0x000fe4000f8e0208 */
[----:B------:R-:W-:Y:S11]  /*5f90*/  UIMAD UR13, UR7, UR54, UR4 ;  /* 0x00000036070d72a4 */ /* 0x000ff6000f8e0204 */
[----:B------:R-:W-:Y:S01]  /*5fa0*/  @!UPT UIADD3 URZ, UPT, UPT, URZ, URZ, URZ ;  /* 0x000000fffffff290 */ /* 0x000fe2000fffe0ff */
.L_x_118:
[----:B------:R-:W3:Y:S01]  /*5fb0*/  @!UP4 LDCU.128 UR16, c[0x0][0xb10] ;  /* 0x00016200ff10c7ac */ /* 0x000ee20008000c00 */
[----:B------:R-:W-:Y:S04]  /*5fc0*/  ISETP.NE.U32.AND P0, PT, RZ, UR40, PT ;  /* 0x00000028ff007c0c */ /* 0x000fe8000bf05070 */
[----:B------:R-:W-:Y:S01]  /*5fd0*/  ISETP.NE.AND.EX P0, PT, RZ, UR41, PT, P0 ;  /* 0x00000029ff007c0c */ /* 0x000fe2000bf05300 */
[----:B------:R-:W4:Y:S01]  /*5fe0*/  @!UP4 LDCU UR5, c[0x0][0xb0c] ;  /* 0x00016180ff05c7ac */ /* 0x000f220008000800 */
[----:B---3--:R-:W-:Y:S02]  /*5ff0*/  UIMAD.WIDE.U32 UR8, UR14, UR16, URZ ;  /* 0x000000100e0872a5 */ /* 0x008fe4000f8e00ff */
[----:B------:R-:W-:Y:S05]  /*6000*/  UIMAD.WIDE.U32 UR10, UR13, UR19, URZ ;  /* 0x000000130d0a72a5 */ /* 0x000fea000f8e00ff */
[----:B------:R-:W-:Y:S01]  /*6010*/  @!UP4 UMOV UR4, UR9 ;  /* 0x000000090004cc82 */ /* 0x000fe20008000000 */
[----:B----4-:R-:W-:Y:S02]  /*6020*/  @!UP4 UISETP.NE.AND UP0, UPT, UR5, 0x1, UPT ;  /* 0x000000010500c88c */ /* 0x010fe4000bf05270 */
[----:B------:R-:W-:Y:S01]  /*6030*/  @!UP4 USHF.R.U32.HI UR4, URZ, UR17, UR4 ;  /* 0x00000011ff04c299 */ /* 0x000fe20008011604 */
[----:B------:R-:W-:Y:S03]  /*6040*/  @!UP4 UMOV UR7, UR11 ;  /* 0x0000000b0007cc82 */ /* 0x000fe60008000000 */
[----:B------:R-:W-:Y:S02]  /*6050*/  @!UP4 USEL UR8, UR14, UR4, !UP0 ;  /* 0x000000040e08c287 */ /* 0x000fe4000c000000 */
[----:B------:R-:W-:Y:S05]  /*6060*/  @!UP4 UISETP.NE.AND UP0, UPT, UR18, 0x1, UPT ;  /* 0x000000011200c88c */ /* 0x000fea000bf05270 */
[----:B------:R-:W3:Y:S02]  /*6070*/  @!UP4 LDCU UR4, c[0x0][0xb20] ;  /* 0x00016400ff04c7ac */ /* 0x000ee40008000800 */
[----:B---3--:R-:W-:Y:S04]  /*6080*/  @!UP4 USHF.R.U32.HI UR7, URZ, UR4, UR7 ;  /* 0x00000004ff07c299 */ /* 0x008fe80008011607 */
[----:B------:R-:W-:Y:S04]  /*6090*/  @!UP4 USEL UR7, UR13, UR7, !UP0 ;  /* 0x000000070d07c287 */ /* 0x000fe8000c000000 */
[----:B------:R-:W-:Y:S02]  /*60a0*/  @!UP4 UIADD3 UR4, UPT, UPT, -UR8, UR7, URZ ;  /* 0x000000070804c290 */ /* 0x000fe4000fffe1ff */
[----:B------:R-:W-:Y:S02]  /*60b0*/  @!UP4 UIADD3 UR7, UPT, UPT, UR8, -UR7, URZ ;  /* 0x800000070807c290 */ /* 0x000fe4000fffe0ff */
[----:B------:R-:W-:Y:S02]  /*60c0*/  @!UP4 UIMAD UR14, UR4, UR5, UR14 ;  /* 0x00000005040ec2a4 */ /* 0x000fe4000f8e020e */
[----:B------:R-:W-:Y:S01]  /*60d0*/  @!UP4 UIMAD UR13, UR7, UR18, UR13 ;  /* 0x00000012070dc2a4 */ /* 0x000fe2000f8e020d */
[----:B------:R-:W-:Y:S11]  /*60e0*/  BRA.U UP1, `(.L_x_119) ;  /* 0x0000000101107547 */ /* 0x000ff6000b800000 */
[----:B------:R-:W-:Y:S04]  /*60f0*/  MOV R2, UR49 ;  /* 0x0000003100027c02 */ /* 0x000fe80008000f00 */
[----:B------:R-:W-:Y:S04]  /*6100*/  SHF.L.U32 R2, R2, 0x1f, RZ ;  /* 0x0000001f02027819 */ /* 0x000fe800000006ff */
[----:B------:R-:W3:Y:S02]  /*6110*/  SYNCS.PHASECHK.TRANS64.TRYWAIT P1, [UR6+0x2f8], R2 ;  /* 0x0002f802ff0075a7 */ /* 0x000ee40008021106 */
[----:B---3--:R-:W-:Y:S05]  /*6120*/  @!P1 BRA `(.L_x_120) ;  /* 0x0000004400709947 */ /* 0x008fea0003800000 */
.L_x_119:
[----:B------:R-:W-:Y:S05]  /*6130*/  BRA.U !UP6, `(.L_x_121) ;  /* 0x000000010e387547 */ /* 0x000fea000b800000 */
[----:B------:R-:W-:Y:S01]  /*6140*/  UPLOP3.LUT UP3, UPT, UPT, UPT, UP5, 0x80, 0x8 ;  /* 0x000000000008789c */ /* 0x000fe20003f6f050 */
[----:B--2---:R-:W-:Y:S01]  /*6150*/  HFMA2 R0, -RZ, RZ, 0, 5.9604644775390625e-08 ;  /* 0x00000001ff007431 */ /* 0x004fe200000001ff */
[----:B------:R-:W2:Y:S01]  /*6160*/  LDCU.64 UR8, c[0x0][0x358] ;  /* 0x00006b00ff0877ac */ /* 0x000ea20008000a00 */
[----:B------:R-:W-:Y:S03]  /*6170*/  IMAD.MOV.U32 R97, RZ, RZ, 0x1 ;  /* 0x00000001ff617424 */ /* 0x000fe600078e00ff */
[----:B------:R-:W-:Y:S05]  /*6180*/  PLOP3.LUT P1, PT, PT, PT, UP3, 0x80, 0x8 ;  /* 0x000000000008781c */ /* 0x000fea0003f2f038 */
[----:B------:R-:W3:Y:S01]  /*6190*/  @UP3 LDCU.64 UR4, c[0x0][0x888] ;  /* 0x00011100ff0437ac */ /* 0x000ee20008000a00 */
[----:B------:R-:W-:Y:S07]  /*61a0*/  @UP3 UIMAD UR7, UR36, UR40, URZ ;  /* 0x00000028240732a4 */ /* 0x000fee000f8e02ff */
[----:B------:R-:W-:Y:S01]  /*61b0*/  @!P1 PRMT R97, R0, 0x7610, R97 ;  /* 0x0000761000619816 */ /* 0x000fe20000000061 */
[----:B---3--:R-:W-:Y:S06]  /*61c0*/  @UP3 UIMAD.WIDE UR4, UR7, 0x4, UR4 ;  /* 0x00000004070438a5 */ /* 0x008fec000f8e0204 */
[----:B-----5:R-:W-:Y:S01]  /*61d0*/  IMAD.U32 R58, RZ, RZ, UR4 ;  /* 0x00000004ff3a7e24 */ /* 0x020fe2000f8e00ff */
[----:B------:R-:W-:Y:S04]  /*61e0*/  MOV R59, UR5 ;  /* 0x00000005003b7c02 */ /* 0x000fe80008000f00 */
[----:B------:R-:W3:Y:S01]  /*61f0*/  @!UP3 LDCU UR4, c[0x0][0x880] ;  /* 0x00011000ff04b7ac */ /* 0x000ee20008000800 */
[----:B--2---:R4:W5:Y:S02]  /*6200*/  @P1 LDG.E R58, desc[UR8][R58.64] ;  /* 0x000000083a3a1981 */ /* 0x004964000c1e1900 */
[----:B---34-:R-:W-:Y:S07]  /*6210*/  @!P1 IMAD.U32 R58, RZ, RZ, UR4 ;  /* 0x00000004ff3a9e24 */ /* 0x018fee000f8e00ff */
.L_x_121:
[----:B-----5:R-:W-:Y:S01]  /*6220*/  @!P0 FSETP.EQ.AND P1, PT, R58, RZ, PT ;  /* 0x000000ff3a00820b */ /* 0x020fe20003f22000 */
[----:B------:R-:W-:Y:S01]  /*6230*/  @!UPT UIADD3 URZ, UPT, UPT, URZ, URZ, URZ ;  /* 0x000000fffffff290 */ /* 0x000fe2000fffe0ff */
[----:B------:R-:W-:Y:S11]  /*6240*/  @!P0 BRA `(.L_x_122) ;  /* 0x0000000000148947 */ /* 0x000ff60003800000 */
[----:B------:R-:W-:Y:S02]  /*6250*/  LOP3.LUT P0, RZ, R97, 0xff, RZ, 0xc0, !PT ;  /* 0x000000ff61ff7812 */ /* 0x000fe4000780c0ff */
[----:B------:R-:W-:Y:S04]  /*6260*/  PLOP3.LUT P1, PT, PT, PT, UP3, 0x80, 0x8 ;  /* 0x000000000008781c */ /* 0x000fe80003f2f038 */
[----:B------:R-:W-:Y:S07]  /*6270*/  PLOP3.LUT P1, PT, P1, PT, PT, 0x8, 0x80 ;  /* 0x000000000080781c */ /* 0x000fee0000f2e170 */
[----:B------:R-:W-:Y:S11]  /*6280*/  @P0 FSETP.EQ.AND P1, PT, R58, RZ, PT ;  /* 0x000000ff3a00020b */ /* 0x000ff60003f22000 */
[----:B------:R-:W-:Y:S02]  /*6290*/  @!UPT UIADD3 URZ, UPT, UPT, URZ, URZ, URZ ;  /* 0x000000fffffff290 */ /* 0x000fe4000fffe0ff */
.L_x_122:
[----:B------:R-:W-:Y:S01]  /*62a0*/  ULEA UR7, UR21, UR6, 0x3 ;  /* 0x0000000615077291 */ /* 0x000fe2000f8e18ff */
[----:B--2---:R-:W-:Y:S02]  /*62b0*/  SHF.L.U32 R0, R11, 0x1f, RZ ;  /* 0x0000001f0b007819 */ /* 0x004fe400000006ff */
[----:B------:R-:W-:Y:S01]  /*62c0*/  ELECT P0, URZ, PT ;  /* 0x0000000000ff782f */ /* 0x000fe20003800000 */
[----:B------:R-:W-:Y:S05]  /*62d0*/  VIADD R10, R10, 0x1 ;  /* 0x000000010a0a7836 */ /* 0x000fea0000000000 */
[----:B------:R-:W2:Y:S02]  /*62e0*/  SYNCS.PHASECHK.TRANS64.TRYWAIT P2, [UR7+0x2e0], R0 ;  /* 0x0002e000ff0075a7 */ /* 0x000ea40008041107 */
[----:B--2---:R-:W-:Y:S05]  /*62f0*/  @!P2 BRA `(.L_x_123) ;  /* 0x000000440014a947 */ /* 0x004fea0003800000 */
.L_x_267:
[----:B------:R-:W-:Y:S01]  /*6300*/  UIADD3 UR33, UPT, UPT, UR7, 0x2d0, URZ ;  /* 0x000002d007217890 */ /* 0x000fe2000fffe0ff */
[----:B------:R-:W-:Y:S01]  /*6310*/  PLOP3.LUT P0, PT, P1, P0, PT, 0xf2, 0x2f ;  /* 0x00000000002f781c */ /* 0x000fe20000f01e72 */
[----:B------:R-:W-:Y:S01]  /*6320*/  UMOV UR38, 0x0 ;  /* 0x0000000000267882 */ /* 0x000fe20000000000 */
[----:B------:R-:W-:Y:S01]  /*6330*/  UMOV UR39, 0x10000000 ;  /* 0x1000000000277882 */ /* 0x000fe20000000000 */
[----:B------:R-:W-:Y:S01]  /*6340*/  UMOV UR28, UR36 ;  /* 0x00000024001c7c82 */ /* 0x000fe20008000000 */
[----:B------:R-:W-:Y:S01]  /*6350*/  UMOV UR12, UR36 ;  /* 0x00000024000c7c82 */ /* 0x000fe20008000000 */
[----:B------:R-:W-:Y:S01]  /*6360*/  UMOV UR20, UR36 ;  /* 0x0000002400147c82 */ /* 0x000fe20008000000 */
[----:B------:R-:W-:Y:S01]  /*6370*/  UMOV UR25, UR33 ;  /* 0x0000002100197c82 */ /* 0x000fe20008000000 */
[----:B------:R-:W-:Y:S01]  /*6380*/  UMOV UR9, UR33 ;  /* 0x0000002100097c82 */ /* 0x000fe20008000000 */
[----:B------:R-:W-:Y:S05]  /*6390*/  UMOV UR17, UR33 ;  /* 0x0000002100117c82 */ /* 0x000fea0008000000 */
[----:B--2---:R-:W-:Y:S01]  /*63a0*/  @!P0 IADD3 R2, P1, PT, R12, 0x580, RZ ;  /* 0x000005800c028810 */ /* 0x004fe20007f3e0ff */
[----:B------:R-:W-:Y:S01]  /*63b0*/  VOTEU.ALL UP1, P0 ;  /* 0x0000000000ff7886 */ /* 0x000fe20000020000 */
[----:B------:R-:W-:Y:S02]  /*63c0*/  VOTEU.ALL UP0, P0 ;  /* 0x0000000000ff7886 */ /* 0x000fe40000000000 */
[----:B------:R-:W-:Y:S01]  /*63d0*/  @!P0 R2UR UR5, R2 ;  /* 0x00000000020582ca */ /* 0x000fe200000e0000 */
[----:B------:R-:W-:Y:S01]  /*63e0*/  @!P0 IMAD.X R0, RZ, RZ, R13, P1 ;  /* 0x000000ffff008224 */ /* 0x000fe200008e060d */
[----:B------:R-:W-:Y:S01]  /*63f0*/  ISETP.NE.AND P1, PT, R10, 0x2, PT ;  /* 0x000000020a00780c */ /* 0x000fe20003f25270 */
[----:B------:R-:W-:Y:S02]  /*6400*/  @!UP0 USHF.L.U32 UR35, UR47, 0x6, URZ ;  /* 0x000000062f238899 */ /* 0x000fe400080006ff */
[----:B------:R-:W-:Y:S01]  /*6410*/  @!UP0 UIMAD UR34, UR48, 0x50, URZ ;  /* 0x00000050302288a4 */ /* 0x000fe2000f8e02ff */
[----:B------:R-:W-:Y:S01]  /*6420*/  @!P0 R2UR UR4, R0 ;  /* 0x00000000000482ca */ /* 0x000fe200000e0000 */
[----:B------:R-:W-:Y:S01]  /*6430*/  UIADD3 UR48, UPT, UPT, UR13, UR58, URZ ;  /* 0x0000003a0d307290 */ /* 0x000fe2000fffe0ff */
[----:B------:R-:W-:Y:S01]  /*6440*/  SEL R0, RZ, 0x1, P1 ;  /* 0x00000001ff007807 */ /* 0x000fe20000800000 */
[----:B------:R-:W-:Y:S01]  /*6450*/  @!UP0 UIADD3 UR26, UPT, UPT, UR34, 0x10, URZ ;  /* 0x00000010221a8890 */ /* 0x000fe2000fffe0ff */
[----:B------:R-:W-:Y:S01]  /*6460*/  SEL R10, R10, RZ, P1 ;  /* 0x000000ff0a0a7207 */ /* 0x000fe20000800000 */
[----:B------:R-:W-:Y:S01]  /*6470*/  @!UP0 UIADD3 UR10, UPT, UPT, UR34, 0x20, URZ ;  /* 0x00000020220a8890 */ /* 0x000fe2000fffe0ff */
[----:B------:R-:W-:Y:S01]  /*6480*/  LOP3.LUT R9, R9, R0, RZ, 0x3c, !PT ;  /* 0x0000000009097212 */ /* 0x000fe200078e3cff */
[----:B------:R-:W-:Y:S01]  /*6490*/  IMAD.U32 R2, RZ, RZ, UR5 ;  /* 0x00000005ff027e24 */ /* 0x000fe2000f8e00ff */
[----:B------:R-:W-:Y:S01]  /*64a0*/  UMOV UR27, UR35 ;  /* 0x00000023001b7c82 */ /* 0x000fe20008000000 */
[----:B------:R-:W-:Y:S01]  /*64b0*/  UMOV UR11, UR35 ;  /* 0x00000023000b7c82 */ /* 0x000fe20008000000 */
[----:B------:R-:W-:Y:S02]  /*64c0*/  @!UP0 UIADD3 UR18, UPT, UPT, UR34, 0x30, URZ ;  /* 0x0000003022128890 */ /* 0x000fe4000fffe0ff */
[----:B------:R-:W-:Y:S01]  /*64d0*/  @!P0 R2UR UR30, R2 ;  /* 0x00000000021e82ca */ /* 0x000fe200000e0000 */
[----:B------:R-:W-:Y:S01]  /*64e0*/  IMAD.U32 R3, RZ, RZ, UR4 ;  /* 0x00000004ff037e24 */ /* 0x000fe2000f8e00ff */
[----:B------:R-:W-:Y:S01]  /*64f0*/  @!UP0 UIMAD UR4, UR21, 0x2800, UR6 ;  /* 0x00002800150488a4 */ /* 0x000fe2000f8e0206 */
[----:B------:R-:W-:Y:S01]  /*6500*/  UMOV UR19, UR35 ;  /* 0x0000002300137c82 */ /* 0x000fe20008000000 */
[----:B------:R-:W-:Y:S02]  /*6510*/  UIADD3 UR47, UPT, UPT, UR14, UR59, URZ ;  /* 0x0000003b0e2f7290 */ /* 0x000fe4000fffe0ff */
[----:B------:R-:W-:Y:S01]  /*6520*/  @!P0 R2UR UR31, R3 ;  /* 0x00000000031f82ca */ /* 0x000fe200000e0000 */
[----:B------:R-:W-:Y:S02]  /*6530*/  @!UP0 UIADD3 UR32, UPT, UPT, UR4, 0x400, URZ ;  /* 0x0000040004208890 */ /* 0x000fe4000fffe0ff */
[----:B------:R-:W-:Y:S02]  /*6540*/  @!UP0 UIADD3 UR24, UPT, UPT, UR4, 0xc00, URZ ;  /* 0x00000c0004188890 */ /* 0x000fe4000fffe0ff */
[----:B------:R-:W-:Y:S02]  /*6550*/  @!UP0 UIADD3 UR8, UPT, UPT, UR4, 0x1400, URZ ;  /* 0x0000140004088890 */ /* 0x000fe4000fffe0ff */
[----:B------:R-:W-:Y:S06]  /*6560*/  @!UP0 UIADD3 UR16, UPT, UPT, UR4, 0x1c00, URZ ;  /* 0x00001c0004108890 */ /* 0x000fec000fffe0ff */
[----:B------:R2:W-:Y:S01]  /*6570*/  @!UP1 UTMALDG.3D [UR32], [UR30], desc[UR38] ;  /* 0x000026201e0095b4 */ /* 0x0005e20008011000 */
[----:B------:R-:W-:Y:S05]  /*6580*/  VOTEU.ALL UP1, P0 ;  /* 0x0000000000ff7886 */ /* 0x000fea0000020000 */
[----:B------:R-:W-:Y:S01]  /*6590*/  @!UP1 UTMALDG.3D [UR24], [UR30], desc[UR38] ;  /* 0x000026181e0095b4 */ /* 0x000fe20008011000 */
[----:B------:R-:W-:Y:S05]  /*65a0*/  VOTEU.ALL UP1, P0 ;  /* 0x0000000000ff7886 */ /* 0x000fea0000020000 */
[----:B------:R3:W-:Y:S01]  /*65b0*/  @!UP1 UTMALDG.3D [UR8], [UR30], desc[UR38] ;  /* 0x000026081e0095b4 */ /* 0x0007e20008011000 */
[----:B------:R-:W-:Y:S01]  /*65c0*/  UPLOP3.LUT UP1, UPT, UPT, UPT, UPT, 0x80, 0x8 ;  /* 0x000000000008789c */ /* 0x000fe20003f2f070 */
[----:B--2---:R-:W-:Y:S01]  /*65d0*/  UMOV UR36, UR29 ;  /* 0x0000001d00247c82 */ /* 0x004fe20008000000 */
[----:B---3--:R-:W-:Y:S02]  /*65e0*/  @!UP0 UIADD3 UR10, UPT, UPT, UR34, 0x40, URZ ;  /* 0x00000040220a8890 */ /* 0x008fe4000fffe0ff */
[----:B------:R-:W-:Y:S01]  /*65f0*/  @!UP0 UIADD3 UR8, UPT, UPT, UR4, 0x2400, URZ ;  /* 0x0000240004088890 */ /* 0x000fe2000fffe0ff */
[----:B------:R-:W-:Y:S01]  /*6600*/  VOTEU.ALL UP0, P0 ;  /* 0x0000000000ff7886 */ /* 0x000fe20000000000 */
[----:B------:R-:W-:Y:S04]  /*6610*/  UIADD3 UR4, UPT, UPT, UR21, 0x1, URZ ;  /* 0x0000000115047890 */ /* 0x000fe8000fffe0ff */
[----:B------:R2:W-:Y:S01]  /*6620*/  @!UP0 UTMALDG.3D [UR16], [UR30], desc[UR38] ;  /* 0x000026101e0085b4 */ /* 0x0005e20008011000 */
[----:B------:R-:W-:Y:S04]  /*6630*/  UISETP.NE.AND UP0, UPT, UR4, 0x2, UPT ;  /* 0x000000020400788c */ /* 0x000fe8000bf05270 */
[----:B------:R-:W-:Y:S02]  /*6640*/  USEL UR5, URZ, 0x1, UP0 ;  /* 0x00000001ff057887 */ /* 0x000fe40008000000 */
[----:B------:R-:W-:Y:S02]  /*6650*/  USEL UR21, UR4, URZ, UP0 ;  /* 0x000000ff04157287 */ /* 0x000fe40008000000 */
[----:B------:R-:W-:Y:S01]  /*6660*/  VOTEU.ALL UP0, P0 ;  /* 0x0000000000ff7886 */ /* 0x000fe20000000000 */
[----:B------:R-:W-:Y:S01]  /*6670*/  UPRMT UR4, UR44, 0x654, UR33 ;  /* 0x000006542c047896 */ /* 0x000fe20008000021 */
[----:B------:R-:W-:Y:S03]  /*6680*/  LOP3.LUT R11, R11, UR5, RZ, 0x3c, !PT ;  /* 0x000000050b0b7c12 */ /* 0x000fe6000f8e3cff */
[----:B------:R2:W-:Y:S01]  /*6690*/  @!UP0 UTMALDG.3D [UR8], [UR30], desc[UR38] ;  /* 0x000026081e0085b4 */ /* 0x0005e20008011000 */
[----:B------:R2:W-:Y:S04]  /*66a0*/  @!P0 SYNCS.ARRIVE.TRANS64.RED.A0TR RZ, [UR7+0x2d0], R8 ;  /* 0x0002d008ffff89a7 */ /* 0x0005e80008300407 */
[----:B------:R-:W-:Y:S01]  /*66b0*/  SYNCS.ARRIVE.TRANS64.RED.A1T0 RZ, [UR4], RZ ;  /* 0x000000ffffff79a7 */ /* 0x000fe20008100404 */
[----:B------:R-:W-:Y:S05]  /*66c0*/  BRA.U UP2, `(.L_x_124) ;  /* 0xfffffff102fc7547 */ /* 0x000fea000b83ffff */
[----:B------:R-:W-:Y:S01]  /*66d0*/  UIADD3 UR6, UPT, UPT, UR6, 0x2e0, URZ ;  /* 0x000002e006067890 */ /* 0x000fe2000fffe0ff */
[----:B------:R-:W-:-:S03]  /*66e0*/  SHF.L.U32 R2, R11, 0x1f, RZ ;  /* 0x0000001f0b027819 */ /* 0x000fc600000006ff */
[----:B------:R-:W-:-:S09]  /*66f0*/  ULEA UR4, UR21, UR6, 0x3 ;  /* 0x0000000615047291 */ /* 0x000fd2000f8e18ff */
[----:B------:R-:W3:Y:S02]  /*6700*/  SYNCS.PHASECHK.TRANS64.TRYWAIT P0, [UR4], R2 ;  /* 0x00000002ff0075a7 */ /* 0x000ee40008001104 */
[----:B---3--:R-:W-:Y:S05]  /*6710*/  @!P0 BRA `(.L_x_125) ;  /* 0x0000004000248947 */ /* 0x008fea0003800000 */
.L_x_269:
[----:B------:R-:W-:-:S04]  /*6720*/  UIADD3 UR4, UPT, UPT, UR21, 0x1, URZ ;  /* 0x0000000115047890 */ /* 0x000fc8000fffe0ff */
[----:B------:R-:W-:-:S04]  /*6730*/  UISETP.NE.AND UP0, UPT, UR4, 0x2, UPT ;  /* 0x000000020400788c */ /* 0x000fc8000bf05270 */
[----:B------:R-:W-:Y:S02]  /*6740*/  USEL UR5, URZ, 0x1, UP0 ;  /* 0x00000001ff057887 */ /* 0x000fe40008000000 */
[----:B------:R-:W-:-:S04]  /*6750*/  USEL UR4, UR4, URZ, UP0 ;  /* 0x000000ff04047287 */ /* 0x000fc80008000000 */
[----:B------:R-:W-:Y:S01]  /*6760*/  ULEA UR4, UR4, UR6, 0x3 ;  /* 0x0000000604047291 */ /* 0x000fe2000f8e18ff */
[----:B---3--:R-:W-:-:S04]  /*6770*/  LOP3.LUT R2, R11, UR5, RZ, 0x3c, !PT ;  /* 0x000000050b027c12 */ /* 0x008fc8000f8e3cff */
[----:B------:R-:W-:Y:S01]  /*6780*/  SHF.L.U32 R2, R2, 0x1f, RZ ;  /* 0x0000001f02027819 */ /* 0x000fe200000006ff */
[----:B------:R-:W-:-:S07]  /*6790*/  IMAD.U32 R0, RZ, RZ, UR4 ;  /* 0x00000004ff007e24 */ /* 0x000fce000f8e00ff */
.L_x_126:
[----:B---3--:R3:W4:Y:S02]  /*67a0*/  SYNCS.PHASECHK.TRANS64.TRYWAIT P0, [R0+URZ], R2 ;  /* 0x00000002000075a7 */ /* 0x00872400080011ff */
[----:B----4-:R-:W-:Y:S05]  /*67b0*/  @!P0 NANOSLEEP.SYNCS 0x989680 ;  /* 0x009896800000895d */ /* 0x010fea0003900000 */
[----:B------:R-:W4:Y:S02]  /*67c0*/  @!P0 SYNCS.PHASECHK.TRANS64 P0, [R0+URZ], R2 ;  /* 0x00000002000085a7 */ /* 0x000f2400080010ff */
[----:B-12-4-:R-:W-:Y:S05]  /*67d0*/  @P0 EXIT ;  /* 0x000000000000094d */ /* 0x016fea0003800000 */
[----:B------:R-:W-:Y:S05]  /*67e0*/  BRA `(.L_x_126) ;  /* 0xfffffffc00ec7947 */ /* 0x000fea000383ffff */
.L_x_116:
[----:B------:R-:W-:-:S06]  /*67f0*/  UISETP.GE.AND UP0, UPT, UR20, 0x4, UPT ;  /* 0x000000041400788c */ /* 0x000fcc000bf06270 */
[----:B------:R-:W-:-:S13]  /*6800*/  PLOP3.LUT P0, PT, PT, PT, UP0, 0x80, 0x8 ;  /* 0x000000000008781c */ /* 0x000fda0003f0f008 */
[----:B------:R-:W-:Y:S05]  /*6810*/  @!P0 EXIT ;  /* 0x000000000000894d */ /* 0x000fea0003800000 */
[----:B------:R-:W-:Y:S01]  /*6820*/  BAR.SYNC.DEFER_BLOCKING 0x6, 0xa0 ;  /* 0x0182800000007b1d */ /* 0x000fe20000010000 */
[C---:B------:R-:W-:Y:S01]  /*6830*/  IMAD.SHL.U32 R96, R104.reuse, 0x8, RZ ;  /* 0x0000000868607824 */ /* 0x040fe200078e00ff */
[----:B------:R-:W-:Y:S01]  /*6840*/  SHF.R.U32.HI R6, RZ, 0x1, R104 ;  /* 0x00000001ff067819 */ /* 0x000fe20000011668 */
[----:B------:R-:W-:Y:S01]  /*6850*/  IMAD.SHL.U32 R2, R104, 0x10, RZ ;  /* 0x0000001068027824 */ /* 0x000fe200078e00ff */
[----:B------:R-:W-:Y:S01]  /*6860*/  CS2R R100, SRZ ;  /* 0x0000000000647805 */ /* 0x000fe2000001ff00 */
[----:B------:R-:W-:Y:S01]  /*6870*/  IMAD.MOV.U32 R103, RZ, RZ, 0x1 ;  /* 0x00000001ff677424 */ /* 0x000fe200078e00ff */
[----:B------:R-:W-:Y:S02]  /*6880*/  UMOV UR46, 0x400 ;  /* 0x00000400002e7882 */ /* 0x000fe40000000000 */
[----:B------:R-:W1:Y:S01]  /*6890*/  LDC.64 R92, c[0x0][0x888] ;  /* 0x00022200ff5c7b82 */ /* 0x000e620000000a00 */
[----:B------:R-:W-:Y:S01]  /*68a0*/  ULEA UR46, UR44, UR46, 0x18 ;  /* 0x0000002e2c2e7291 */ /* 0x000fe2000f8ec0ff */
[----:B------:R-:W-:Y:S01]  /*68b0*/  LOP3.LUT R96, R96, 0x300, RZ, 0xc0, !PT ;  /* 0x0000030060607812 */ /* 0x000fe200078ec0ff */
[----:B------:R-:W-:Y:S01]  /*68c0*/  IMAD.MOV.U32 R56, RZ, RZ, RZ ;  /* 0x000000ffff387224 */ /* 0x000fe200078e00ff */
[----:B------:R-:W-:Y:S01]  /*68d0*/  LOP3.LUT R3, R2, 0x40, RZ, 0xc0, !PT ;  /* 0x0000004002037812 */ /* 0x000fe200078ec0ff */
[----:B------:R-:W-:Y:S01]  /*68e0*/  IMAD.MOV.U32 R102, RZ, RZ, RZ ;  /* 0x000000ffff667224 */ /* 0x000fe200078e00ff */
[----:B------:R-:W-:Y:S01]  /*68f0*/  LOP3.LUT R96, R96, 0x30, R2, 0xf8, !PT ;  /* 0x0000003060607812 */ /* 0x000fe200078ef802 */
[----:B------:R-:W-:Y:S01]  /*6900*/  IMAD.MOV.U32 R99, RZ, RZ, RZ ;  /* 0x000000ffff637224 */ /* 0x000fe200078e00ff */
[----:B------:R-:W2:Y:S01]  /*6910*/  LDC.64 R94, c[0x0][0x890] ;  /* 0x00022400ff5e7b82 */ /* 0x000ea20000000a00 */
[----:B------:R-:W-:Y:S01]  /*6920*/  LOP3.LUT R6, R3, 0x8, R6, 0xf8, !PT ;  /* 0x0000000803067812 */ /* 0x000fe200078ef806 */
[----:B------:R-:W-:Y:S01]  /*6930*/  IMAD.SHL.U32 R3, R104, 0x2, RZ ;  /* 0x0000000268037824 */ /* 0x000fe200078e00ff */
[----:B------:R-:W-:Y:S01]  /*6940*/  LOP3.LUT R96, R96, 0x80, R2, 0xf8, !PT ;  /* 0x0000008060607812 */ /* 0x000fe200078ef802 */
[C---:B------:R-:W-:Y:S01]  /*6950*/  IMAD.U32 R2, R104.reuse, 0x10000, RZ ;  /* 0x0001000068027824 */ /* 0x040fe200078e00ff */
[----:B------:R-:W-:Y:S01]  /*6960*/  LOP3.LUT R104, R104, 0x60, RZ, 0xc0, !PT ;  /* 0x0000006068687812 */ /* 0x000fe200078ec0ff */
[----:B------:R-:W3:Y:S01]  /*6970*/  LDCU UR51, c[0x0][0x370] ;  /* 0x00006e00ff3377ac */ /* 0x000ee20008000800 */
[----:B------:R-:W-:Y:S01]  /*6980*/  LOP3.LUT R3, R6, 0x8, R3, 0x78, !PT ;  /* 0x0000000806037812 */ /* 0x000fe200078e7803 */
[----:B------:R-:W4:Y:S01]  /*6990*/  LDC.64 R90, c[0x0][0x8b0] ;  /* 0x00022c00ff5a7b82 */ /* 0x000f220000000a00 */
[----:B------:R-:W3:Y:S01]  /*69a0*/  LDS R0, [UR46+0x3b0] ;  /* 0x0003b02eff007984 */ /* 0x000ee20008000800 */
[----:B------:R-:W-:Y:S01]  /*69b0*/  LOP3.LUT R2, R2, 0x600000, RZ, 0xc0, !PT ;  /* 0x0060000002027812 */ /* 0x000fe200078ec0ff */
[----:B------:R-:W1:Y:S01]  /*69c0*/  LDCU UR43, c[0x0][0xb0c] ;  /* 0x00016180ff2b77ac */ /* 0x000e620008000800 */
[----:B------:R-:W-:Y:S01]  /*69d0*/  LOP3.LUT R96, R96, R3, RZ, 0xfc, !PT ;  /* 0x0000000360607212 */ /* 0x000fe200078efcff */
[----:B------:R-:W1:Y:S03]  /*69e0*/  LDCU UR39, c[0x0][0xb30] ;  /* 0x00016600ff2777ac */ /* 0x000e660008000800 */
[----:B------:R-:W1:Y:S01]  /*69f0*/  LDC.64 R88, c[0x0][0x8a8] ;  /* 0x00022a00ff587b82 */ /* 0x000e620000000a00 */
[----:B------:R-:W1:Y:S01]  /*6a00*/  LDCU.64 UR60, c[0x0][0x888] ;  /* 0x00011100ff3c77ac */ /* 0x000e620008000a00 */
[----:B------:R-:W1:Y:S01]  /*6a10*/  LDCU.64 UR40, c[0x0][0xb28] ;  /* 0x00016500ff2877ac */ /* 0x000e620008000a00 */
[----:B------:R-:W1:Y:S01]  /*6a20*/  LDCU.128 UR52, c[0x0][0xb10] ;  /* 0x00016200ff3477ac */ /* 0x000e620008000c00 */
[----:B------:R-:W1:Y:S01]  /*6a30*/  LDCU UR50, c[0x0][0x374] ;  /* 0x00006e80ff3277ac */ /* 0x000e620008000800 */
[----:B------:R-:W-:Y:S01]  /*6a40*/  UIADD3 UR62, UPT, UPT, UR46, 0x400, URZ ;  /* 0x000004002e3e7890 */ /* 0x000fe2000fffe0ff */
[----:B------:R-:W-:Y:S01]  /*6a50*/  UMOV UR45, URZ ;  /* 0x000000ff002d7c82 */ /* 0x000fe20008000000 */
[----:B------:R-:W-:Y:S01]  /*6a60*/  UMOV UR49, URZ ;  /* 0x000000ff00317c82 */ /* 0x000fe20008000000 */
[----:B--23--:R-:W-:-:S09]  /*6a70*/  IMAD.IADD R2, R0, 0x1, R2 ;  /* 0x0000000100027824 */ /* 0x00cfd200078e0202 */
.L_x_150:
[----:B------:R-:W-:Y:S02]  /*6a80*/  LEA R8, R99, UR46, 0x3 ;  /* 0x0000002e63087c11 */ /* 0x000fe4000f8e18ff */
[----:B------:R-:W-:Y:S02]  /*6a90*/  SHF.L.U32 R0, R101, 0x1f, RZ ;  /* 0x0000001f65007819 */ /* 0x000fe400000006ff */
[----:B------:R-:W-:Y:S02]  /*6aa0*/  LEA R4, R99, UR46, 0x4 ;  /* 0x0000002e63047c11 */ /* 0x000fe4000f8e20ff */
[----:B------:R-:W2:Y:S02]  /*6ab0*/  SYNCS.PHASECHK.TRANS64.TRYWAIT P0, [R8+URZ+0x300], R0 ;  /* 0x00030000080075a7 */ /* 0x000ea400080011ff */
[----:B--2---:R-:W-:Y:S05]  /*6ac0*/  @!P0 BRA `(.L_x_127) ;  /* 0x0000003c00508947 */ /* 0x004fea0003800000 */
.L_x_270:
[----:B------:R-:W3:Y:S01]  /*6ad0*/  LDS.128 R4, [R4+0x390] ;  /* 0x0003900004047984 */ /* 0x000ee20000000c00 */
[----:B------:R-:W-:Y:S01]  /*6ae0*/  UISETP.GE.AND UP0, UPT, UR42, 0x1, UPT ;  /* 0x000000012a00788c */ /* 0x000fe2000bf06270 */
[----:B------:R-:W-:Y:S01]  /*6af0*/  @!PT LDS RZ, [RZ] ;  /* 0x00000000fffff984 */ /* 0x000fe20000000800 */
[----:B------:R-:W-:Y:S01]  /*6b00*/  @!PT LDS RZ, [RZ] ;  /* 0x00000000fffff984 */ /* 0x000fe20000000800 */
[----:B------:R-:W-:Y:S01]  /*6b10*/  @!PT LDS RZ, [RZ] ;  /* 0x00000000fffff984 */ /* 0x000fe20000000800 */
[----:B------:R-:W-:Y:S01]  /*6b20*/  @!PT LDS RZ, [RZ] ;  /* 0x00000000fffff984 */ /* 0x000fe20000000800 */
[----:B------:R1:W-:Y:S06]  /*6b30*/  MEMBAR.ALL.CTA ;  /* 0x0000000000007992 */ /* 0x0003ec0000008000 */
[----:B-1----:R-:W1:Y:S01]  /*6b40*/  FENCE.VIEW.ASYNC.S ;  /* 0x00000000000073c6 */ /* 0x002e620000000000 */
[----:B---3--:R-:W-:Y:S11]  /*6b50*/  LOP3.LUT P0, RZ, R6, 0x1, RZ, 0xc0, !PT ;  /* 0x0000000106ff7812 */ /* 0x008ff6000780c0ff */
[----:B------:R-:W-:Y:S02]  /*6b60*/  @!UPT UIADD3 URZ, UPT, UPT, URZ, URZ, URZ ;  /* 0x000000fffffff290 */ /* 0x000fe4000fffe0ff */
[----:B-1----:R-:W-:Y:S01]  /*6b70*/  VOTEU.ANY UP1, P0 ;  /* 0x0000000000ff7886 */ /* 0x002fe20000020100 */
[----:B------:R-:W-:Y:S01]  /*6b80*/  PLOP3.LUT P0, PT, PT, PT, UP1, 0x80, 0x8 ;  /* 0x000000000008781c */ /* 0x000fe20003f0f018 */
[----:B------:R-:W-:Y:S11]  /*6b90*/  UP2UR UR56, UPR, URZ, 0x2 ;  /* 0x00000002ff387883 */ /* 0x000ff60008000000 */
[----:B------:R-:W-:Y:S01]  /*6ba0*/  @!UPT UIADD3 URZ, UPT, UPT, URZ, URZ, URZ ;  /* 0x000000fffffff290 */ /* 0x000fe2000fffe0ff */
        /* <DEDUP_REMOVED lines=13> */
[----:B------:R-:W2:Y:S01]  /*6c80*/  LDCU UR12, c[0x0][0xb20] ;  /* 0x00016400ff0c77ac */ /* 0x000ea20008000800 */
[----:B------:R-:W-:Y:S02]  /*6c90*/  UIMAD.WIDE.U32 UR4, UR50, UR55, URZ ;  /* 0x00000037320472a5 */ /* 0x000fe4000f8e00ff */
[----:B------:R-:W-:Y:S02]  /*6ca0*/  UIMAD.WIDE.U32 UR6, UR51, UR52, URZ ;  /* 0x00000034330672a5 */ /* 0x000fe4000f8e00ff */
[----:B------:R-:W-:Y:S02]  /*6cb0*/  UISETP.NE.AND UP0, UPT, UR54, 0x1, UPT ;  /* 0x000000013600788c */ /* 0x000fe4000bf05270 */
[----:B------:R-:W-:Y:S02]  /*6cc0*/  UIMAD.WIDE.U32 UR8, UR37, UR55, URZ ;  /* 0x00000037250872a5 */ /* 0x000fe4000f8e00ff */
[----:B------:R-:W-:Y:S02]  /*6cd0*/  UIMAD.WIDE.U32 UR10, UR38, UR52, URZ ;  /* 0x00000034260a72a5 */ /* 0x000fe4000f8e00ff */
[----:B------:R-:W-:Y:S02]  /*6ce0*/  UISETP.NE.AND UP1, UPT, UR43, 0x1, UPT ;  /* 0x000000012b00788c */ /* 0x000fe4000bf25270 */
[----:B------:R-:W-:Y:S01]  /*6cf0*/  UISETP.NE.AND UP2, UPT, UR42, 0x1, UPT ;  /* 0x000000012a00788c */ /* 0x000fe2000bf45270 */
[----:B------:R-:W-:Y:S02]  /*6d00*/  UMOV UR4, UR5 ;  /* 0x0000000500047c82 */ /* 0x000fe40008000000 */
[----:B--2---:R-:W-:Y:S03]  /*6d10*/  USHF.R.U32.HI UR5, URZ, UR12, UR4 ;  /* 0x0000000cff057299 */ /* 0x004fe60008011604 */
[----:B------:R-:W-:Y:S02]  /*6d20*/  UMOV UR4, UR7 ;  /* 0x0000000700047c82 */ /* 0x000fe40008000000 */
[----:B------:R-:W-:Y:S02]  /*6d30*/  USHF.R.U32.HI UR7, URZ, UR53, UR4 ;  /* 0x00000035ff077299 */ /* 0x000fe40008011604 */
[----:B------:R-:W-:Y:S02]  /*6d40*/  USEL UR4, UR50, UR5, !UP0 ;  /* 0x0000000532047287 */ /* 0x000fe4000c000000 */
[----:B------:R-:W-:Y:S01]  /*6d50*/  USEL UR7, UR51, UR7, !UP1 ;  /* 0x0000000733077287 */ /* 0x000fe2000c800000 */
[----:B------:R-:W-:Y:S01]  /*6d60*/  UMOV UR5, UR9 ;  /* 0x0000000900057c82 */ /* 0x000fe20008000000 */
[----:B------:R-:W-:Y:S02]  /*6d70*/  UIMAD.WIDE.U32 UR8, UR4, UR40, URZ ;  /* 0x00000028040872a5 */ /* 0x000fe4000f8e00ff */
[----:B------:R-:W-:Y:S03]  /*6d80*/  USHF.R.U32.HI UR6, URZ, UR12, UR5 ;  /* 0x0000000cff067299 */ /* 0x000fe60008011605 */
[----:B------:R-:W-:Y:S01]  /*6d90*/  UMOV UR5, UR11 ;  /* 0x0000000b00057c82 */ /* 0x000fe20008000000 */
[----:B------:R-:W-:Y:S02]  /*6da0*/  UIMAD.WIDE.U32 UR10, UR7, UR40, URZ ;  /* 0x00000028070a72a5 */ /* 0x000fe4000f8e00ff */
[----:B------:R-:W-:Y:S02]  /*6db0*/  USHF.R.U32.HI UR12, URZ, UR53, UR5 ;  /* 0x00000035ff0c7299 */ /* 0x000fe40008011605 */
[----:B------:R-:W-:Y:S01]  /*6dc0*/  USEL UR6, UR37, UR6, !UP0 ;  /* 0x0000000625067287 */ /* 0x000fe2000c000000 */
[----:B------:R-:W-:Y:S02]  /*6dd0*/  UMOV UR5, UR9 ;  /* 0x0000000900057c82 */ /* 0x000fe40008000000 */
[----:B------:R-:W-:Y:S01]  /*6de0*/  UMOV UR10, UR11 ;  /* 0x0000000b000a7c82 */ /* 0x000fe20008000000 */
[----:B------:R-:W-:Y:S02]  /*6df0*/  @UP2 USHF.R.U32.HI UR4, URZ, UR41, UR5 ;  /* 0x00000029ff042299 */ /* 0x000fe40008011605 */
[----:B------:R-:W-:Y:S02]  /*6e00*/  @UP2 USHF.R.U32.HI UR7, URZ, UR41, UR10 ;  /* 0x00000029ff072299 */ /* 0x000fe4000801160a */
[----:B------:R-:W-:Y:S02]  /*6e10*/  UIMAD UR4, UR42, UR4, URZ ;  /* 0x000000042a0472a4 */ /* 0x000fe4000f8e02ff */
[----:B------:R-:W-:Y:S02]  /*6e20*/  UIMAD.WIDE.U32 UR10, UR6, UR40, URZ ;  /* 0x00000028060a72a5 */ /* 0x000fe4000f8e00ff */
[----:B------:R-:W-:Y:S02]  /*6e30*/  USEL UR5, UR38, UR12, !UP1 ;  /* 0x0000000c26057287 */ /* 0x000fe4000c800000 */
[----:B------:R-:W-:Y:S02]  /*6e40*/  UIMAD UR8, UR42, UR7, URZ ;  /* 0x000000072a0872a4 */ /* 0x000fe4000f8e02ff */
[----:B------:R-:W-:Y:S03]  /*6e50*/  UISETP.GE.AND UP0, UPT, UR6, UR4, UPT ;  /* 0x000000040600728c */ /* 0x000fe6000bf06270 */
[----:B------:R-:W-:Y:S01]  /*6e60*/  UMOV UR4, UR11 ;  /* 0x0000000b00047c82 */ /* 0x000fe20008000000 */
[----:B------:R-:W-:Y:S02]  /*6e70*/  UISETP.GE.OR UP0, UPT, UR5, UR8, UP0 ;  /* 0x000000080500728c */ /* 0x000fe40008706670 */
[----:B------:R-:W-:Y:S02]  /*6e80*/  USHF.R.U32.HI UR4, URZ, UR41, UR4 ;  /* 0x00000029ff047299 */ /* 0x000fe40008011604 */
[----:B------:R-:W-:Y:S02]  /*6e90*/  UIMAD.WIDE.U32 UR8, UR5, UR40, URZ ;  /* 0x00000028050872a5 */ /* 0x000fe4000f8e00ff */
[----:B------:R-:W-:Y:S02]  /*6ea0*/  USEL UR11, UR6, UR4, !UP2 ;  /* 0x00000004060b7287 */ /* 0x000fe4000d000000 */
[----:B------:R-:W-:Y:S02]  /*6eb0*/  UIADD3 UR8, UPT, UPT, -UR5, URZ, URZ ;  /* 0x000000ff05087290 */ /* 0x000fe4000fffe1ff */
[----:B------:R-:W-:Y:S01]  /*6ec0*/  UIADD3 UR10, UPT, UPT, -UR11, URZ, URZ ;  /* 0x000000ff0b0a7290 */ /* 0x000fe2000fffe1ff */
[----:B------:R-:W-:Y:S01]  /*6ed0*/  @!UP0 UMOV UR4, UR9 ;  /* 0x0000000900048c82 */ /* 0x000fe20008000000 */
[----:B------:R-:W-:Y:S02]  /*6ee0*/  UIADD3 UR9, UPT, UPT, -UR6, URZ, URZ ;  /* 0x000000ff06097290 */ /* 0x000fe4000fffe1ff */
[----:B------:R-:W-:Y:S02]  /*6ef0*/  @!UP0 USHF.R.U32.HI UR4, URZ, UR41, UR4 ;  /* 0x00000029ff048299 */ /* 0x000fe40008011604 */
[----:B------:R-:W-:Y:S02]  /*6f00*/  UIMAD UR10, UR42, UR10, UR6 ;  /* 0x0000000a2a0a72a4 */ /* 0x000fe4000f8e0206 */
[----:B------:R-:W-:Y:S04]  /*6f10*/  @!UP0 USEL UR4, UR5, UR4, !UP2 ;  /* 0x0000000405048287 */ /* 0x000fe8000d000000 */
[----:B------:R-:W-:Y:S02]  /*6f20*/  @!UP0 UIMAD UR10, UR7, UR10, UR4 ;  /* 0x0000000a070a82a4 */ /* 0x000fe4000f8e0204 */
[----:B------:R-:W-:Y:S02]  /*6f30*/  @!UP0 UIADD3 UR11, UPT, UPT, UR11, -UR4, URZ ;  /* 0x800000040b0b8290 */ /* 0x000fe4000fffe0ff */
[----:B------:R-:W-:Y:S02]  /*6f40*/  UIMAD UR7, UR43, UR8, UR38 ;  /* 0x000000082b0772a4 */ /* 0x000fe4000f8e0226 */
[----:B------:R-:W-:Y:S02]  /*6f50*/  @!UP0 UIMAD UR6, UR11, UR42, UR5 ;  /* 0x0000002a0b0682a4 */ /* 0x000fe4000f8e0205 */
[----:B------:R-:W-:Y:S01]  /*6f60*/  UIMAD UR4, UR54, UR9, UR37 ;  /* 0x00000009360472a4 */ /* 0x000fe2000f8e0225 */
[----:B------:R-:W-:Y:S02]  /*6f70*/  @!UP0 UMOV UR5, UR10 ;  /* 0x0000000a00058c82 */ /* 0x000fe40008000000 */
[----:B------:R-:W-:Y:S02]  /*6f80*/  UIMAD UR38, UR5, UR43, UR7 ;  /* 0x0000002b052672a4 */ /* 0x000fe4000f8e0207 */
[----:B------:R-:W-:Y:S11]  /*6f90*/  UIMAD UR37, UR6, UR54, UR4 ;  /* 0x00000036062572a4 */ /* 0x000ff6000f8e0204 */
[----:B------:R-:W-:Y:S01]  /*6fa0*/  @!UPT UIADD3 URZ, UPT, UPT, URZ, URZ, URZ ;  /* 0x000000fffffff290 */ /* 0x000fe2000fffe0ff */
.L_x_128:
[----:B------:R-:W-:Y:S01]  /*6fb0*/  UISETP.NE.AND UP0, UPT, UR39, 0x1, UPT ;  /* 0x000000012700788c */ /* 0x000fe2000bf05270 */
[----:B------:R-:W-:Y:S10]  /*6fc0*/  IADD3 R99, PT, PT, R99, 0x1, RZ ;  /* 0x0000000163637810 */ /* 0x000ff40007ffe0ff */
[----:B------:R-:W2:Y:S01]  /*6fd0*/  @!UP0 LDCU.128 UR12, c[0x0][0xb10] ;  /* 0x00016200ff0c87ac */ /* 0x000ea20008000c00 */
[----:B------:R-:W3:Y:S01]  /*6fe0*/  @!UP0 LDCU UR5, c[0x0][0xb0c] ;  /* 0x00016180ff0587ac */ /* 0x000ee20008000800 */
[----:B------:R-:W4:Y:S01]  /*6ff0*/  @!UP0 LDCU UR10, c[0x0][0xb20] ;  /* 0x00016400ff0a87ac */ /* 0x000f220008000800 */
[----:B--2---:R-:W-:Y:S02]  /*7000*/  UIMAD.WIDE.U32 UR8, UR38, UR12, URZ ;  /* 0x0000000c260872a5 */ /* 0x004fe4000f8e00ff */
[----:B------:R-:W-:Y:S02]  /*7010*/  UIMAD.WIDE.U32 UR6, UR37, UR15, URZ ;  /* 0x0000000f250672a5 */ /* 0x000fe4000f8e00ff */
[----:B------:R-:W-:Y:S03]  /*7020*/  @!UP0 UISETP.NE.AND UP1, UPT, UR14, 0x1, UPT ;  /* 0x000000010e00888c */ /* 0x000fe6000bf25270 */
[----:B------:R-:W-:Y:S01]  /*7030*/  @!UP0 UMOV UR4, UR9 ;  /* 0x0000000900048c82 */ /* 0x000fe20008000000 */
[----:B---3--:R-:W-:Y:S02]  /*7040*/  @!UP0 UISETP.NE.AND UP2, UPT, UR5, 0x1, UPT ;  /* 0x000000010500888c */ /* 0x008fe4000bf45270 */
[----:B------:R-:W-:Y:S01]  /*7050*/  @!UP0 USHF.R.U32.HI UR4, URZ, UR13, UR4 ;  /* 0x0000000dff048299 */ /* 0x000fe20008011604 */
[----:B------:R-:W-:Y:S02]  /*7060*/  @!UP0 UMOV UR6, UR7 ;  /* 0x0000000700068c82 */ /* 0x000fe40008000000 */
[----:B----4-:R-:W-:Y:S02]  /*7070*/  @!UP0 USHF.R.U32.HI UR6, URZ, UR10, UR6 ;  /* 0x0000000aff068299 */ /* 0x010fe40008011606 */
[----:B------:R-:W-:Y:S02]  /*7080*/  @!UP0 USEL UR7, UR38, UR4, !UP2 ;  /* 0x0000000426078287 */ /* 0x000fe4000d000000 */
[----:B------:R-:W-:Y:S04]  /*7090*/  @!UP0 USEL UR6, UR37, UR6, !UP1 ;  /* 0x0000000625068287 */ /* 0x000fe8000c800000 */
[----:B------:R-:W-:Y:S02]  /*70a0*/  @!UP0 UIADD3 UR4, UPT, UPT, -UR7, UR6, URZ ;  /* 0x0000000607048290 */ /* 0x000fe4000fffe1ff */
[----:B------:R-:W-:Y:S02]  /*70b0*/  @!UP0 UIADD3 UR6, UPT, UPT, UR7, -UR6, URZ ;  /* 0x8000000607068290 */ /* 0x000fe4000fffe0ff */
[----:B------:R-:W-:Y:S02]  /*70c0*/  @!UP0 UIMAD UR38, UR4, UR5, UR38 ;  /* 0x00000005042682a4 */ /* 0x000fe4000f8e0226 */
[----:B------:R-:W-:Y:S02]  /*70d0*/  @!UP0 UIMAD UR37, UR6, UR14, UR37 ;  /* 0x0000000e062582a4 */ /* 0x000fe4000f8e0225 */
[----:B------:R-:W-:Y:S09]  /*70e0*/  ULOP3.LUT UP0, URZ, UR62, 0x90, URZ, 0xc0, !UPT ;  /* 0x000000903eff7892 */ /* 0x000ff2000f80c0ff */
[----:B------:R-:W-:Y:S05]  /*70f0*/  BRA.U !UP0, `(.L_x_129) ;  /* 0x00000001087c7547 */ /* 0x000fea000b800000 */
[----:B------:R-:W2:Y:S01]  /*7100*/  LDCU.64 UR8, c[0x4][0x80] ;  /* 0x01001000ff0877ac */ /* 0x000ea20008000a00 */
[----:B------:R-:W-:Y:S01]  /*7110*/  MOV R16, 0x0 ;  /* 0x0000000000107802 */ /* 0x000fe20000000f00 */
[----:B------:R-:W-:Y:S02]  /*7120*/  HFMA2 R12, -RZ, RZ, 0, 5.9604644775390625e-08 ;  /* 0x00000001ff0c7431 */ /* 0x000fe400000001ff */
[----:B------:R-:W-:Y:S01]  /*7130*/  IMAD.MOV.U32 R8, RZ, RZ, 0x70 ;  /* 0x00000070ff087424 */ /* 0x000fe200078e00ff */
[----:B------:R3:W4:Y:S01]  /*7140*/  LDC.64 R14, c[0x4][R16] ;  /* 0x01000000100e7b82 */ /* 0x0007220000000a00 */
[----:B------:R-:W1:Y:S01]  /*7150*/  LDCU.64 UR6, c[0x4][0x88] ;  /* 0x01001100ff0677ac */ /* 0x000e620008000a00 */
[----:B------:R-:W-:Y:S01]  /*7160*/  IMAD.MOV.U32 R13, RZ, RZ, RZ ;  /* 0x000000ffff0d7224 */ /* 0x000fe200078e00ff */
[----:B------:R-:W1:Y:S01]  /*7170*/  LDCU.64 UR4, c[0x4][0x8] ;  /* 0x01000100ff0477ac */ /* 0x000e620008000a00 */
[----:B--2---:R-:W-:Y:S01]  /*7180*/  MOV R5, UR9 ;  /* 0x0000000900057c02 */ /* 0x004fe20008000f00 */
[----:B------:R-:W-:Y:S01]  /*7190*/  IMAD.U32 R4, RZ, RZ, UR8 ;  /* 0x00000008ff047e24 */ /* 0x000fe2000f8e00ff */
[----:B-1----:R-:W-:Y:S01]  /*71a0*/  MOV R7, UR7 ;  /* 0x0000000700077c02 */ /* 0x002fe20008000f00 */
[----:B------:R-:W-:Y:S01]  /*71b0*/  IMAD.U32 R6, RZ, RZ, UR6 ;  /* 0x00000006ff067e24 */ /* 0x000fe2000f8e00ff */
[----:B------:R-:W-:Y:S01]  /*71c0*/  MOV R11, UR5 ;  /* 0x00000005000b7c02 */ /* 0x000fe20008000f00 */
[----:B------:R-:W-:Y:S02]  /*71d0*/  IMAD.U32 R10, RZ, RZ, UR4 ;  /* 0x00000004ff0a7e24 */ /* 0x000fe4000f8e00ff */
[----:B------:R-:W-:Y:S07]  /*71e0*/  LEPC R20, `(.L_x_130) ;  /* 0x000000001014794e */ /* 0x000fee0000000000 */
[----:B---345:R-:W-:Y:S05]  /*71f0*/  CALL.ABS.NOINC R14 ;  /* 0x000000000e007343 */ /* 0x038fea0003c00000 */
.L_x_130:
[----:B------:R-:W1:Y:S01]  /*7200*/  LDCU.64 UR8, c[0x4][0x80] ;  /* 0x01001000ff0877ac */ /* 0x000e620008000a00 */
[----:B------:R-:W2:Y:S01]  /*7210*/  LDC.64 R16, c[0x4][R16] ;  /* 0x0100000010107b82 */ /* 0x000ea20000000a00 */
[----:B------:R-:W-:Y:S02]  /*7220*/  HFMA2 R12, -RZ, RZ, 0, 5.9604644775390625e-08 ;  /* 0x00000001ff0c7431 */ /* 0x000fe400000001ff */
[----:B------:R-:W-:Y:S02]  /*7230*/  IMAD.MOV.U32 R8, RZ, RZ, 0x70 ;  /* 0x00000070ff087424 */ /* 0x000fe400078e00ff */
[----:B------:R-:W-:Y:S01]  /*7240*/  IMAD.MOV.U32 R13, RZ, RZ, RZ ;  /* 0x000000ffff0d7224 */ /* 0x000fe200078e00ff */
[----:B------:R-:W3:Y:S01]  /*7250*/  LDCU.64 UR6, c[0x4][0x88] ;  /* 0x01001100ff0677ac */ /* 0x000ee20008000a00 */
[----:B------:R-:W4:Y:S01]  /*7260*/  LDCU.64 UR4, c[0x4][0x8] ;  /* 0x01000100ff0477ac */ /* 0x000f220008000a00 */
[----:B-1----:R-:W-:Y:S02]  /*7270*/  MOV R4, UR8 ;  /* 0x0000000800047c02 */ /* 0x002fe40008000f00 */
[----:B------:R-:W-:Y:S02]  /*7280*/  MOV R5, UR9 ;  /* 0x0000000900057c02 */ /* 0x000fe40008000f00 */
[----:B---3--:R-:W-:Y:S01]  /*7290*/  MOV R7, UR7 ;  /* 0x0000000700077c02 */ /* 0x008fe20008000f00 */
[----:B------:R-:W-:Y:S01]  /*72a0*/  IMAD.U32 R6, RZ, RZ, UR6 ;  /* 0x00000006ff067e24 */ /* 0x000fe2000f8e00ff */
[----:B----4-:R-:W-:Y:S01]  /*72b0*/  MOV R11, UR5 ;  /* 0x00000005000b7c02 */ /* 0x010fe20008000f00 */
[----:B------:R-:W-:Y:S02]  /*72c0*/  IMAD.U32 R10, RZ, RZ, UR4 ;  /* 0x00000004ff0a7e24 */ /* 0x000fe4000f8e00ff */
[----:B------:R-:W-:Y:S07]  /*72d0*/  LEPC R20, `(.L_x_129) ;  /* 0x000000001014794e */ /* 0x000fee0000000000 */
[----:B--2---:R-:W-:Y:S05]  /*72e0*/  CALL.ABS.NOINC R16 ;  /* 0x0000000010007343 */ /* 0x004fea0003c00000 */
.L_x_129:
[----:B------:R-:W-:Y:S01]  /*72f0*/  ISETP.NE.U32.AND P3, PT, R94, RZ, PT ;  /* 0x000000ff5e00720c */ /* 0x000fe20003f65070 */
[----:B------:R-:W-:Y:S01]  /*7300*/  UISETP.NE.AND UP1, UPT, UR63, URZ, UPT ;  /* 0x000000ff3f00728c */ /* 0x000fe2000bf25270 */
[----:B------:R-:W-:Y:S02]  /*7310*/  ISETP.NE.U32.AND P4, PT, R90, RZ, PT ;  /* 0x000000ff5a00720c */ /* 0x000fe40003f85070 */
[----:B------:R-:W-:Y:S02]  /*7320*/  ISETP.NE.AND.EX P3, PT, R95, RZ, PT, P3 ;  /* 0x000000ff5f00720c */ /* 0x000fe40003f65330 */
[----:B------:R-:W-:Y:S02]  /*7330*/  PLOP3.LUT P1, PT, PT, PT, PT, 0x8, 0x80 ;  /* 0x000000000080781c */ /* 0x000fe40003f2e170 */
[----:B------:R-:W-:Y:S02]  /*7340*/  PLOP3.LUT P0, PT, PT, PT, UP1, 0x80, 0x8 ;  /* 0x000000000008781c */ /* 0x000fe40003f0f018 */
[----:B------:R-:W-:Y:S02]  /*7350*/  ISETP.NE.AND.EX P4, PT, R91, RZ, PT, P4 ;  /* 0x000000ff5b00720c */ /* 0x000fe40003f85340 */
[----:B------:R-:W2:Y:S09]  /*7360*/  @UP1 LDCU.64 UR4, c[0x0][0x888] ;  /* 0x00011100ff0417ac */ /* 0x000eb20008000a00 */
[----:B------:R-:W-:Y:S01]  /*7370*/  @P0 PLOP3.LUT P1, PT, P3, PT, PT, 0x80, 0x8 ;  /* 0x000000000008081c */ /* 0x000fe20001f2f070 */
[----:B--2---:R-:W-:Y:S04]  /*7380*/  @UP1 UISETP.NE.U32.AND UP0, UPT, UR4, URZ, UPT ;  /* 0x000000ff0400128c */ /* 0x004fe8000bf05070 */
[----:B------:R-:W-:Y:S04]  /*7390*/  @UP1 UISETP.NE.AND.EX UP0, UPT, UR5, URZ, UPT, UP0 ;  /* 0x000000ff0500128c */ /* 0x000fe8000bf05300 */
[----:B------:R-:W-:Y:S01]  /*73a0*/  @UP1 USEL UR4, URZ, 0xffffffff, UP0 ;  /* 0xffffffffff041887 */ /* 0x000fe20008000000 */
[----:B------:R-:W-:Y:S11]  /*73b0*/  @!P3 BRA `(.L_x_131) ;  /* 0x000000000030b947 */ /* 0x000ff60003800000 */
[----:B------:R-:W-:Y:S01]  /*73c0*/  ISETP.NE.U32.AND P2, PT, R92, RZ, PT ;  /* 0x000000ff5c00720c */ /* 0x000fe20003f45070 */
[----:B------:R-:W2:Y:S01]  /*73d0*/  LDCU.64 UR6, c[0x0][0x358] ;  /* 0x00006b00ff0677ac */ /* 0x000ea20008000a00 */
[----:B------:R-:W-:Y:S02]  /*73e0*/  IMAD.MOV.U32 R97, RZ, RZ, 0x1 ;  /* 0x00000001ff617424 */ /* 0x000fe400078e00ff */
[----:B------:R-:W-:Y:S11]  /*73f0*/  ISETP.NE.AND.EX P2, PT, R93, RZ, PT, P2 ;  /* 0x000000ff5d00720c */ /* 0x000ff60003f45320 */
[----:B------:R-:W-:Y:S02]  /*7400*/  @!UPT UIADD3 URZ, UPT, UPT, URZ, URZ, URZ ;  /* 0x000000fffffff290 */ /* 0x000fe4000fffe0ff */
[----:B------:R-:W3:Y:S01]  /*7410*/  @P2 LDC.64 R4, c[0x0][0x888] ;  /* 0x00022200ff042b82 */ /* 0x000ee20000000a00 */
[----:B-1----:R-:W-:Y:S04]  /*7420*/  @P2 IMAD R0, R94, UR36, RZ ;  /* 0x000000245e002c24 */ /* 0x002fe8000f8e02ff */
[----:B---3--:R-:W-:Y:S04]  /*7430*/  @P2 IMAD.WIDE R4, R0, 0x4, R4 ;  /* 0x0000000400042825 */ /* 0x008fe800078e0204 */
[----:B------:R-:W-:Y:S01]  /*7440*/  HFMA2 R0, -RZ, RZ, 0, 5.9604644775390625e-08 ;  /* 0x00000001ff007431 */ /* 0x000fe200000001ff */
[----:B--2--5:R2:W5:Y:S04]  /*7450*/  @P2 LDG.E R58, desc[UR6][R4.64] ;  /* 0x00000006043a2981 */ /* 0x024568000c1e1900 */
[----:B------:R-:W-:Y:S01]  /*7460*/  @!P2 PRMT R97, R0, 0x7610, R97 ;  /* 0x000076100061a816 */ /* 0x000fe20000000061 */
[----:B--2---:R-:W3:Y:S06]  /*7470*/  @!P2 LDC R58, c[0x0][0x880] ;  /* 0x00022000ff3aab82 */ /* 0x004eec0000000800 */
.L_x_131:
[----:B------:R-:W-:Y:S05]  /*7480*/  @!P4 BRA `(.L_x_132) ;  /* 0x000000000024c947 */ /* 0x000fea0003800000 */
[----:B------:R-:W-:Y:S01]  /*7490*/  ISETP.NE.U32.AND P2, PT, R88, RZ, PT ;  /* 0x000000ff5800720c */ /* 0x000fe20003f45070 */
[----:B------:R-:W2:Y:S03]  /*74a0*/  LDCU.64 UR6, c[0x0][0x358] ;  /* 0x00006b00ff0677ac */ /* 0x000ea60008000a00 */
[----:B------:R-:W-:Y:S11]  /*74b0*/  ISETP.NE.AND.EX P2, PT, R89, RZ, PT, P2 ;  /* 0x000000ff5900720c */ /* 0x000ff60003f45320 */
[----:B------:R-:W-:Y:S02]  /*74c0*/  @!UPT UIADD3 URZ, UPT, UPT, URZ, URZ, URZ ;  /* 0x000000fffffff290 */ /* 0x000fe4000fffe0ff */
[----:B------:R-:W4:Y:S01]  /*74d0*/  @P2 LDC.64 R4, c[0x0][0x8a8] ;  /* 0x00022a00ff042b82 */ /* 0x000f220000000a00 */
[----:B-1----:R-:W-:Y:S04]  /*74e0*/  @P2 IMAD R0, R90, UR36, RZ ;  /* 0x000000245a002c24 */ /* 0x002fe8000f8e02ff */
[----:B----4-:R-:W-:Y:S05]  /*74f0*/  @P2 IMAD.WIDE R4, R0, 0x4, R4 ;  /* 0x0000000400042825 */ /* 0x010fea00078e0204 */
[----:B--2--5:R2:W5:Y:S02]  /*7500*/  @P2 LDG.E R57, desc[UR6][R4.64] ;  /* 0x0000000604392981 */ /* 0x024564000c1e1900 */
[----:B--2---:R-:W4:Y:S02]  /*7510*/  @!P2 LDC R57, c[0x0][0x8a0] ;  /* 0x00022800ff39ab82 */ /* 0x004f240000000800 */
.L_x_132:
[----:B---3-5:R-:W-:Y:S01]  /*7520*/  @P0 FSETP.NEU.AND P4, PT, R58, RZ, PT ;  /* 0x000000ff3a00020b */ /* 0x028fe20003f8d000 */
[----:B-1----:R-:W-:Y:S01]  /*7530*/  IMAD.U32 R0, RZ, RZ, UR4 ;  /* 0x00000004ff007e24 */ /* 0x002fe2000f8e00ff */
[----:B------:R-:W-:Y:S01]  /*7540*/  @P0 LOP3.LUT P2, RZ, R97, 0xff, RZ, 0xc0, !PT ;  /* 0x000000ff61ff0812 */ /* 0x000fe2000784c0ff */
[----:B------:R-:W-:Y:S01]  /*7550*/  BSSY B1, `(.L_x_133) ;  /* 0x000003e000017945 */ /* 0x000fe20003800000 */
[----:B------:R-:W-:Y:S02]  /*7560*/  @P0 SEL R3, RZ, 0xffffffff, P4 ;  /* 0xffffffffff030807 */ /* 0x000fe40002000000 */
[----:B------:R-:W-:Y:S02]  /*7570*/  CS2R R86, SRZ ;  /* 0x0000000000567805 */ /* 0x000fe4000001ff00 */
[----:B------:R-:W-:Y:S02]  /*7580*/  LEA R17, R56, UR46, 0x3 ;  /* 0x0000002e38117c11 */ /* 0x000fe4000f8e18ff */
[----:B------:R-:W-:Y:S02]  /*7590*/  CS2R R84, SRZ ;  /* 0x0000000000547805 */ /* 0x000fe4000001ff00 */
[----:B------:R-:W-:Y:S01]  /*75a0*/  @P1 SEL R3, R0, R3, !P2 ;  /* 0x0000000300031207 */ /* 0x000fe20005000000 */
[----:B------:R-:W-:Y:S01]  /*75b0*/  IMAD.U32 R0, RZ, RZ, UR45 ;  /* 0x0000002dff007e24 */ /* 0x000fe2000f8e00ff */
[----:B------:R-:W-:Y:S02]  /*75c0*/  PLOP3.LUT P5, PT, PT, PT, PT, 0x8, 0x80 ;  /* 0x000000000080781c */ /* 0x000fe40003fae170 */
[----:B------:R-:W-:Y:S02]  /*75d0*/  CS2R R78, SRZ ;  /* 0x00000000004e7805 */ /* 0x000fe4000001ff00 */
[----:B------:R-:W-:Y:S02]  /*75e0*/  @P0 LOP3.LUT R3, R3, 0x1, RZ, 0xc0, !PT ;  /* 0x0000000103030812 */ /* 0x000fe400078ec0ff */
[----:B------:R-:W-:Y:S02]  /*75f0*/  CS2R R76, SRZ ;  /* 0x00000000004c7805 */ /* 0x000fe4000001ff00 */
[----:B------:R-:W-:Y:S02]  /*7600*/  LEA R0, R0, UR46, 0x3 ;  /* 0x0000002e00007c11 */ /* 0x000fe4000f8e18ff */
[----:B------:R-:W-:Y:S02]  /*7610*/  CS2R R70, SRZ ;  /* 0x0000000000467805 */ /* 0x000fe4000001ff00 */
[----:B------:R-:W-:Y:S02]  /*7620*/  ISETP.NE.U32.OR P6, PT, R3, 0x1, !P0 ;  /* 0x000000010300780c */ /* 0x000fe400047c5470 */
[----:B------:R-:W-:Y:S02]  /*7630*/  CS2R R68, SRZ ;  /* 0x0000000000447805 */ /* 0x000fe4000001ff00 */
[----:B------:R-:W-:Y:S02]  /*7640*/  LOP3.LUT R3, R103, 0x1, RZ, 0x3c, !PT ;  /* 0x0000000167037812 */ /* 0x000fe400078e3cff */
[----:B------:R-:W-:Y:S02]  /*7650*/  CS2R R62, SRZ ;  /* 0x00000000003e7805 */ /* 0x000fe4000001ff00 */
[----:B------:R-:W-:Y:S02]  /*7660*/  P2R R105, PR, RZ, 0x40 ;  /* 0x00000040ff697803 */ /* 0x000fe40000000000 */
[----:B------:R-:W-:Y:S02]  /*7670*/  CS2R R60, SRZ ;  /* 0x00000000003c7805 */ /* 0x000fe4000001ff00 */
[----:B------:R-:W-:Y:S02]  /*7680*/  CS2R R66, SRZ ;  /* 0x0000000000427805 */ /* 0x000fe4000001ff00 */
[----:B------:R-:W-:Y:S02]  /*7690*/  CS2R R64, SRZ ;  /* 0x0000000000407805 */ /* 0x000fe4000001ff00 */
[----:B------:R-:W-:Y:S04]  /*76a0*/  @P6 SHF.L.U32 R4, R3, 0x1f, RZ ;  /* 0x0000001f03046819 */ /* 0x000fe800000006ff */
[----:B------:R1:W2:Y:S02]  /*76b0*/  @P6 SYNCS.PHASECHK.TRANS64.TRYWAIT P0, [R0+URZ+0x2d0], R4 ;  /* 0x0002d004000065a7 */ /* 0x0002a400080011ff */
[----:B-1----:R-:W-:Y:S04]  /*76c0*/  SHF.L.U32 R4, R102, 0x1f, RZ ;  /* 0x0000001f66047819 */ /* 0x002fe800000006ff */
[----:B------:R1:W3:Y:S01]  /*76d0*/  SYNCS.PHASECHK.TRANS64.TRYWAIT P4, [R17+URZ+0x320], R4 ;  /* 0x00032004110075a7 */ /* 0x0002e200080811ff */
[----:B--2---:R-:W-:Y:S01]  /*76e0*/  @P6 PLOP3.LUT P5, PT, P0, PT, PT, 0x8, 0x80 ;  /* 0x000000000080681c */ /* 0x004fe200007ae170 */
[----:B------:R-:W-:Y:S01]  /*76f0*/  @!UPT UIADD3 URZ, UPT, UPT, URZ, URZ, URZ ;  /* 0x000000fffffff290 */ /* 0x000fe2000fffe0ff */
[----:B-1----:R-:W-:Y:S11]  /*7700*/  @!P6 BRA `(.L_x_134) ;  /* 0x000000000088e947 */ /* 0x002ff60003800000 */
[----:B------:R-:W-:Y:S01]  /*7710*/  ISETP.NE.U32.AND P0, PT, RZ, UR60, PT ;  /* 0x0000003cff007c0c */ /* 0x000fe2000bf05070 */
[----:B------:R-:W-:Y:S01]  /*7720*/  BSSY B0, `(.L_x_135) ;  /* 0x000000d000007945 */ /* 0x000fe20003800000 */
[----:B------:R-:W-:Y:S02]  /*7730*/  FSETP.NEU.AND P2, PT, R58, RZ, PT ;  /* 0x000000ff3a00720b */ /* 0x000fe40003f4d000 */
[----:B------:R-:W-:Y:S02]  /*7740*/  ISETP.NE.AND.EX P0, PT, RZ, UR61, PT, P0 ;  /* 0x0000003dff007c0c */ /* 0x000fe4000bf05300 */
[----:B------:R-:W-:Y:S02]  /*7750*/  LOP3.LUT P1, RZ, R97, 0xff, RZ, 0xc0, !PT ;  /* 0x000000ff61ff7812 */ /* 0x000fe4000782c0ff */
[----:B------:R-:W-:Y:S02]  /*7760*/  SEL R6, RZ, 0xffffffff, P2 ;  /* 0xffffffffff067807 */ /* 0x000fe40001000000 */
[----:B------:R-:W-:Y:S04]  /*7770*/  SEL R5, RZ, 0xffffffff, P0 ;  /* 0xffffffffff057807 */ /* 0x000fe80000000000 */
[----:B------:R-:W-:Y:S01]  /*7780*/  @P3 SEL R6, R5, R6, !P1 ;  /* 0x0000000605063207 */ /* 0x000fe20004800000 */
[----:B------:R-:W-:Y:S03]  /*7790*/  IMAD.U32 R5, RZ, RZ, UR45 ;  /* 0x0000002dff057e24 */ /* 0x000fe6000f8e00ff */
[----:B------:R-:W-:Y:S01]  /*77a0*/  LOP3.LUT R6, R6, 0x1, RZ, 0xc0, !PT ;  /* 0x0000000106067812 */ /* 0x000fe200078ec0ff */
[----:B------:R-:W-:Y:S06]  /*77b0*/  @!P5 BRA `(.L_x_136) ;  /* 0x00000000000cd947 */ /* 0x000fec0003800000 */
[----:B------:R-:W-:Y:S04]  /*77c0*/  SHF.L.U32 R3, R3, 0x1f, RZ ;  /* 0x0000001f03037819 */ /* 0x000fe800000006ff */
[----:B------:R-:W1:Y:S02]  /*77d0*/  SYNCS.PHASECHK.TRANS64.TRYWAIT P0, [R0+URZ+0x2d0], R3 ;  /* 0x0002d003000075a7 */ /* 0x000e6400080011ff */
[----:B-1----:R-:W-:Y:S05]  /*77e0*/  @!P0 BRA `(.L_x_137) ;  /* 0x00000030001c8947 */ /* 0x002fea0003800000 */
.L_x_136:
[----:B------:R-:W-:Y:S05]  /*77f0*/  BSYNC B0 ;  /* 0x0000000000007941 */ /* 0x000fea0003800000 */
.L_x_135:
[----:B------:R-:W-:Y:S02]  /*7800*/  ISETP.NE.U32.AND P0, PT, R6, 0x1, PT ;  /* 0x000000010600780c */ /* 0x000fe40003f05070 */
[----:B------:R-:W-:Y:S02]  /*7810*/  CS2R R66, SRZ ;  /* 0x0000000000427805 */ /* 0x000fe4000001ff00 */
[----:B------:R-:W-:Y:S02]  /*7820*/  CS2R R64, SRZ ;  /* 0x0000000000407805 */ /* 0x000fe4000001ff00 */
[----:B------:R-:W-:Y:S02]  /*7830*/  CS2R R62, SRZ ;  /* 0x00000000003e7805 */ /* 0x000fe4000001ff00 */
[----:B------:R-:W-:Y:S02]  /*7840*/  CS2R R60, SRZ ;  /* 0x00000000003c7805 */ /* 0x000fe4000001ff00 */
[----:B------:R-:W-:Y:S02]  /*7850*/  CS2R R70, SRZ ;  /* 0x0000000000467805 */ /* 0x000fe4000001ff00 */
[----:B------:R-:W-:Y:S02]  /*7860*/  CS2R R68, SRZ ;  /* 0x0000000000447805 */ /* 0x000fe4000001ff00 */
[----:B------:R-:W-:Y:S02]  /*7870*/  CS2R R78, SRZ ;  /* 0x00000000004e7805 */ /* 0x000fe4000001ff00 */
[----:B------:R-:W-:Y:S01]  /*7880*/  CS2R R76, SRZ ;  /* 0x00000000004c7805 */ /* 0x000fe2000001ff00 */
[----:B------:R-:W-:Y:S01]  /*7890*/  IMAD.MOV.U32 R86, RZ, RZ, RZ ;  /* 0x000000ffff567224 */ /* 0x000fe200078e00ff */
[----:B------:R-:W-:Y:S01]  /*78a0*/  CS2R R84, SRZ ;  /* 0x0000000000547805 */ /* 0x000fe2000001ff00 */
[----:B-1----:R-:W-:Y:S01]  /*78b0*/  @P0 IMAD R0, R5, 0x1400, R96 ;  /* 0x0000140005000824 */ /* 0x002fe200078e0260 */
[----:B------:R-:W-:Y:S05]  /*78c0*/  @P0 WARPSYNC.ALL ;  /* 0x0000000000000948 */ /* 0x000fea0003800000 */
[----:B------:R-:W-:Y:S05]  /*78d0*/  @P0 LEA R0, R0, UR46, 0x1 ;  /* 0x0000002e00000c11 */ /* 0x000fea000f8e08ff */
[----:B------:R1:W2:Y:S04]  /*78e0*/  @P0 LDSM.16.M88.4 R64, [R0+0x400] ;  /* 0x000400000040083b */ /* 0x0002a80000000200 */
[----:B------:R1:W1:Y:S04]  /*78f0*/  @P0 LDSM.16.M88.4 R60, [R0+0xc00] ;  /* 0x000c0000003c083b */ /* 0x0002680000000200 */
[----:B------:R1:W1:Y:S04]  /*7900*/  @P0 LDSM.16.M88.4 R68, [R0+0x1400] ;  /* 0x001400000044083b */ /* 0x0002680000000200 */
[----:B------:R1:W1:Y:S04]  /*7910*/  @P0 LDSM.16.M88.4 R76, [R0+0x1c00] ;  /* 0x001c0000004c083b */ /* 0x0002680000000200 */
[----:B------:R1:W1:Y:S02]  /*7920*/  @P0 LDSM.16.M88.4 R84, [R0+0x2400] ;  /* 0x002400000054083b */ /* 0x0002640000000200 */
.L_x_134:
[----:B------:R-:W-:Y:S05]  /*7930*/  BSYNC B1 ;  /* 0x0000000000017941 */ /* 0x000fea0003800000 */
.L_x_133:
[----:B-1----:R-:W-:Y:S04]  /*7940*/  LEA.HI R0, R56, R56, RZ, 0x1 ;  /* 0x0000003838007211 */ /* 0x002fe800078f08ff */
[----:B------:R-:W-:Y:S02]  /*7950*/  SHF.R.U32.HI R3, RZ, 0x1, R0 ;  /* 0x00000001ff037819 */ /* 0x000fe40000011600 */
[----:B------:R-:W-:Y:S03]  /*7960*/  LOP3.LUT R0, R0, 0xffe, RZ, 0xc0, !PT ;  /* 0x00000ffe00007812 */ /* 0x000fe600078ec0ff */
[----:B------:R-:W-:Y:S02]  /*7970*/  IMAD R3, R3, 0x50, R2 ;  /* 0x0000005003037824 */ /* 0x000fe400078e0202 */
[----:B------:R-:W-:Y:S04]  /*7980*/  IMAD.IADD R0, R56, 0x1, -R0 ;  /* 0x0000000138007824 */ /* 0x000fe800078e0a00 */
[----:B------:R-:W-:Y:S05]  /*7990*/  IMAD R16, R0, 0x100000, R3 ;  /* 0x0010000000107824 */ /* 0x000fea00078e0203 */
[----:B------:R-:W-:Y:S04]  /*79a0*/  SHF.R.U32.HI R0, RZ, 0x15, R16 ;  /* 0x00000015ff007819 */ /* 0x000fe80000011610 */
[----:B------:R-:W-:Y:S01]  /*79b0*/  LOP3.LUT P0, RZ, R0, 0x3, R98, 0x48, !PT ;  /* 0x0000000300ff7812 */ /* 0x000fe20007804862 */
[----:B------:R-:W-:Y:S01]  /*79c0*/  @!UPT UIADD3 URZ, UPT, UPT, URZ, URZ, URZ ;  /* 0x000000fffffff290 */ /* 0x000fe2000fffe0ff */
[----:B---3--:R-:W-:Y:S11]  /*79d0*/  @P4 BRA `(.L_x_138) ;  /* 0x0000000000084947 */ /* 0x008ff60003800000 */
[----:B------:R-:W1:Y:S02]  /*79e0*/  SYNCS.PHASECHK.TRANS64.TRYWAIT P1, [R17+URZ+0x320], R4 ;  /* 0x00032004110075a7 */ /* 0x000e6400080211ff */
[----:B-1----:R-:W-:Y:S05]  /*79f0*/  @!P1 BRA `(.L_x_139) ;  /* 0x0000002c00ac9947 */ /* 0x002fea0003800000 */
.L_x_138:
[----:B------:R-:W-:Y:S05]  /*7a00*/  @!P0 BRA `(.L_x_140) ;  /* 0x0000000000408947 */ /* 0x000fea0003800000 */
[----:B------:R-:W3:Y:S01]  /*7a10*/  LDCU.64 UR8, c[0x4][0x70] ;  /* 0x01000e00ff0877ac */ /* 0x000ee20008000a00 */
[----:B------:R-:W-:Y:S01]  /*7a20*/  MOV R15, 0x0 ;  /* 0x00000000000f7802 */ /* 0x000fe20000000f00 */
[----:B------:R-:W-:Y:S02]  /*7a30*/  HFMA2 R12, -RZ, RZ, 0, 5.9604644775390625e-08 ;  /* 0x00000001ff0c7431 */ /* 0x000fe400000001ff */
[----:B------:R-:W-:Y:S02]  /*7a40*/  IMAD.MOV.U32 R8, RZ, RZ, 0x192 ;  /* 0x00000192ff087424 */ /* 0x000fe400078e00ff */
[----:B------:R-:W-:Y:S01]  /*7a50*/  IMAD.MOV.U32 R13, RZ, RZ, RZ ;  /* 0x000000ffff0d7224 */ /* 0x000fe200078e00ff */
[----:B------:R-:W5:Y:S01]  /*7a60*/  LDCU.64 UR6, c[0x4][0x78] ;  /* 0x01000f00ff0677ac */ /* 0x000f620008000a00 */
[----:B------:R-:W2:Y:S01]  /*7a70*/  LDC.64 R14, c[0x4][R15] ;  /* 0x010000000f0e7b82 */ /* 0x000ea20000000a00 */
[----:B------:R-:W4:Y:S01]  /*7a80*/  LDCU.64 UR4, c[0x4][0x10] ;  /* 0x01000200ff0477ac */ /* 0x000f220008000a00 */
[----:B---3--:R-:W-:Y:S01]  /*7a90*/  MOV R5, UR9 ;  /* 0x0000000900057c02 */ /* 0x008fe20008000f00 */
[----:B-1----:R-:W-:Y:S01]  /*7aa0*/  IMAD.U32 R4, RZ, RZ, UR8 ;  /* 0x00000008ff047e24 */ /* 0x002fe2000f8e00ff */
[----:B-----5:R-:W-:Y:S01]  /*7ab0*/  MOV R7, UR7 ;  /* 0x0000000700077c02 */ /* 0x020fe20008000f00 */
[----:B------:R-:W-:Y:S01]  /*7ac0*/  IMAD.U32 R6, RZ, RZ, UR6 ;  /* 0x00000006ff067e24 */ /* 0x000fe2000f8e00ff */
[----:B----4-:R-:W-:Y:S01]  /*7ad0*/  MOV R11, UR5 ;  /* 0x00000005000b7c02 */ /* 0x010fe20008000f00 */
[----:B------:R-:W-:Y:S02]  /*7ae0*/  IMAD.U32 R10, RZ, RZ, UR4 ;  /* 0x00000004ff0a7e24 */ /* 0x000fe4000f8e00ff */
[----:B------:R-:W-:Y:S07]  /*7af0*/  LEPC R20, `(.L_x_140) ;  /* 0x000000001014794e */ /* 0x000fee0000000000 */
[----:B--2---:R-:W-:Y:S05]  /*7b00*/  CALL.ABS.NOINC R14 ;  /* 0x000000000e007343 */ /* 0x004fea0003c00000 */
.L_x_140:
[----:B------:R-:W-:Y:S05]  /*7b10*/  WARPSYNC.ALL ;  /* 0x0000000000007948 */ /* 0x000fea0003800000 */
[C---:B------:R-:W-:Y:S01]  /*7b20*/  R2UR UR4, R16.reuse ;  /* 0x00000000100472ca */ /* 0x040fe200000e0000 */
[----:B------:R-:W-:Y:S05]  /*7b30*/  VIADD R0, R16, 0x10 ;  /* 0x0000001010007836 */ /* 0x000fea0000000000 */
[----:B------:R-:W-:Y:S04]  /*7b40*/  SHF.R.U32.HI R0, RZ, 0x15, R0 ;  /* 0x00000015ff007819 */ /* 0x000fe80000011600 */
[----:B------:R-:W-:Y:S03]  /*7b50*/  LOP3.LUT P0, RZ, R0, 0x3, R98, 0x48, !PT ;  /* 0x0000000300ff7812 */ /* 0x000fe60007804862 */
[----:B------:R-:W3:Y:S10]  /*7b60*/  LDTM.16dp256bit.x2 R48, tmem[UR4] ;  /* 0x00000004003079ee */ /* 0x000ef400080a0000 */
[----:B---3--:R-:W-:Y:S05]  /*7b70*/  @!P0 BRA `(.L_x_141) ;  /* 0x0000000000408947 */ /* 0x008fea0003800000 */
        /* <DEDUP_REMOVED lines=16> */
.L_x_141:
[----:B------:R-:W-:Y:S05]  /*7c80*/  WARPSYNC.ALL ;  /* 0x0000000000007948 */ /* 0x000fea0003800000 */
[C---:B------:R-:W-:Y:S01]  /*7c90*/  R2UR UR4, R16.reuse ;  /* 0x00000000100472ca */ /* 0x040fe200000e0000 */
[----:B------:R-:W-:Y:S05]  /*7ca0*/  VIADD R0, R16, 0x20 ;  /* 0x0000002010007836 */ /* 0x000fea0000000000 */
[----:B------:R-:W-:Y:S04]  /*7cb0*/  SHF.R.U32.HI R0, RZ, 0x15, R0 ;  /* 0x00000015ff007819 */ /* 0x000fe80000011600 */
[----:B------:R-:W-:Y:S03]  /*7cc0*/  LOP3.LUT P0, RZ, R0, 0x3, R98, 0x48, !PT ;  /* 0x0000000300ff7812 */ /* 0x000fe60007804862 */
[----:B------:R-:W3:Y:S10]  /*7cd0*/  LDTM.16dp256bit.x2 R40, tmem[UR4+0x10] ;  /* 0x00001004002879ee */ /* 0x000ef400080a0000 */
        /* <DEDUP_REMOVED lines=17> */
.L_x_142:
        /* <DEDUP_REMOVED lines=23> */
.L_x_143:
        /* <DEDUP_REMOVED lines=23> */
.L_x_144:
[----:B------:R-:W-:Y:S01]  /*80d0*/  ISETP.NE.AND P0, PT, R104, RZ, PT ;  /* 0x000000ff6800720c */ /* 0x000fe20003f05270 */
[----:B------:R-:W-:Y:S05]  /*80e0*/  WARPSYNC.ALL ;  /* 0x0000000000007948 */ /* 0x000fea0003800000 */
[----:B------:R-:W-:Y:S01]  /*80f0*/  HADD2.F32 R59, -RZ, R63.H0_H0 ;  /* 0x2000003fff3b7230 */ /* 0x000fe20000004100 */
[----:B------:R-:W-:Y:S01]  /*8100*/  R2UR UR4, R16 ;  /* 0x00000000100472ca */ /* 0x000fe200000e0000 */
[C---:B----4-:R-:W-:Y:S01]  /*8110*/  FMUL R0, R57.reuse, R48 ;  /* 0x0000003039007220 */ /* 0x050fe20000400000 */
[--C-:B--2---:R-:W-:Y:S02]  /*8120*/  HADD2.F32 R48, -RZ, R64.reuse.H0_H0 ;  /* 0x20000040ff307230 */ /* 0x104fe40000004100 */
[C---:B------:R-:W-:Y:S01]  /*8130*/  FMUL R3, R57.reuse, R49 ;  /* 0x0000003139037220 */ /* 0x040fe20000400000 */
[----:B------:R-:W-:Y:S02]  /*8140*/  HADD2.F32 R49, -RZ, R64.H1_H1 ;  /* 0x30000040ff317230 */ /* 0x000fe40000004100 */
[C---:B------:R-:W-:Y:S01]  /*8150*/  FMUL R12, R57.reuse, R50 ;  /* 0x00000032390c7220 */ /* 0x040fe20000400000 */
[--C-:B------:R-:W-:Y:S02]  /*8160*/  HADD2.F32 R50, -RZ, R65.reuse.H0_H0 ;  /* 0x20000041ff327230 */ /* 0x100fe40000004100 */
[C---:B------:R-:W-:Y:S01]  /*8170*/  FFMA R0, R58.reuse, R48, R0 ;  /* 0x000000303a007223 */ /* 0x040fe20000000000 */
[C---:B------:R-:W-:Y:S01]  /*8180*/  FMUL R13, R57.reuse, R51 ;  /* 0x00000033390d7220 */ /* 0x040fe20000400000 */
[----:B------:R-:W-:Y:S02]  /*8190*/  HADD2.F32 R51, -RZ, R65.H1_H1 ;  /* 0x30000041ff337230 */ /* 0x000fe40000004100 */
[C---:B------:R-:W-:Y:S01]  /*81a0*/  FFMA R3, R58.reuse, R49, R3 ;  /* 0x000000313a037223 */ /* 0x040fe20000000003 */
[C---:B------:R-:W-:Y:S01]  /*81b0*/  FFMA R12, R58.reuse, R50, R12 ;  /* 0x000000323a0c7223 */ /* 0x040fe2000000000c */
[----:B------:R-:W-:Y:S01]  /*81c0*/  FMUL R14, R57, R52 ;  /* 0x00000034390e7220 */ /* 0x000fe20000400000 */
[----:B-1----:R-:W1:Y:S01]  /*81d0*/  LDTM.16dp256bit.x2 R4, tmem[UR4+0x40] ;  /* 0x00004004000479ee */ /* 0x002e6200080a0000 */
[----:B------:R-:W-:Y:S01]  /*81e0*/  NOP ;  /* 0x0000000000007918 */ /* 0x000fe20000000000 */
[----:B------:R-:W-:Y:S01]  /*81f0*/  F2FP.F16.F32.PACK_AB R48, R3, R0 ;  /* 0x000000000330723e */ /* 0x000fe200000000ff */
[C---:B------:R-:W-:Y:S01]  /*8200*/  FFMA R13, R58.reuse, R51, R13 ;  /* 0x000000333a0d7223 */ /* 0x040fe2000000000d */
[--C-:B------:R-:W-:Y:S02]  /*8210*/  HADD2.F32 R52, -RZ, R66.reuse.H0_H0 ;  /* 0x20000042ff347230 */ /* 0x100fe40000004100 */
[----:B------:R-:W-:Y:S01]  /*8220*/  FMUL R15, R57, R53 ;  /* 0x00000035390f7220 */ /* 0x000fe20000400000 */
[----:B------:R-:W-:Y:S01]  /*8230*/  R2UR UR5, R17 ;  /* 0x00000000110572ca */ /* 0x000fe200000e0000 */
[----:B------:R-:W-:Y:S01]  /*8240*/  FMUL R16, R57, R54 ;  /* 0x0000003639107220 */ /* 0x000fe20000400000 */
[----:B------:R-:W-:Y:S01]  /*8250*/  HADD2.F32 R53, -RZ, R66.H1_H1 ;  /* 0x30000042ff357230 */ /* 0x000fe20000004100 */
[----:B------:R-:W-:Y:S01]  /*8260*/  F2FP.F16.F32.PACK_AB R49, R13, R12 ;  /* 0x0000000c0d31723e */ /* 0x000fe200000000ff */
[C---:B------:R-:W-:Y:S01]  /*8270*/  FFMA R14, R58.reuse, R52, R14 ;  /* 0x000000343a0e7223 */ /* 0x040fe2000000000e */
[C---:B------:R-:W-:Y:S01]  /*8280*/  FMUL R17, R57.reuse, R55 ;  /* 0x0000003739117220 */ /* 0x040fe20000400000 */
[--C-:B------:R-:W-:Y:S02]  /*8290*/  HADD2.F32 R54, -RZ, R67.reuse.H0_H0 ;  /* 0x20000043ff367230 */ /* 0x100fe40000004100 */
[C---:B------:R-:W-:Y:S01]  /*82a0*/  FFMA R15, R58.reuse, R53, R15 ;  /* 0x000000353a0f7223 */ /* 0x040fe2000000000f */
[----:B------:R-:W-:Y:S02]  /*82b0*/  HADD2.F32 R55, -RZ, R67.H1_H1 ;  /* 0x30000043ff377230 */ /* 0x000fe40000004100 */
[C---:B------:R-:W-:Y:S01]  /*82c0*/  FMUL R20, R57.reuse, R42 ;  /* 0x0000002a39147220 */ /* 0x040fe20000400000 */
[----:B------:R-:W-:Y:S01]  /*82d0*/  FMUL R21, R57, R43 ;  /* 0x0000002b39157220 */ /* 0x000fe20000400000 */
[--C-:B------:R-:W-:Y:S01]  /*82e0*/  HADD2.F32 R42, -RZ, R60.reuse.H0_H0 ;  /* 0x2000003cff2a7230 */ /* 0x100fe20000004100 */
[----:B------:R-:W-:Y:S01]  /*82f0*/  F2FP.F16.F32.PACK_AB R50, R15, R14 ;  /* 0x0000000e0f32723e */ /* 0x000fe200000000ff */
[C---:B------:R-:W-:Y:S01]  /*8300*/  FFMA R16, R58.reuse, R54, R16 ;  /* 0x000000363a107223 */ /* 0x040fe20000000010 */
[C---:B------:R-:W-:Y:S01]  /*8310*/  FFMA R17, R58.reuse, R55, R17 ;  /* 0x000000373a117223 */ /* 0x040fe20000000011 */
[----:B------:R-:W-:Y:S01]  /*8320*/  UIADD3 UR4, UPT, UPT, UR5, 0x340, URZ ;  /* 0x0000034005047890 */ /* 0x000fe2000fffe0ff */
[C---:B------:R-:W-:Y:S01]  /*8330*/  FMUL R18, R57.reuse, R40 ;  /* 0x0000002839127220 */ /* 0x040fe20000400000 */
[----:B------:R-:W-:Y:S02]  /*8340*/  HADD2.F32 R43, -RZ, R60.H1_H1 ;  /* 0x3000003cff2b7230 */ /* 0x000fe40000004100 */
[----:B------:R-:W-:Y:S01]  /*8350*/  FMUL R22, R57, R44 ;  /* 0x0000002c39167220 */ /* 0x000fe20000400000 */
[----:B------:R-:W-:Y:S01]  /*8360*/  UPRMT UR4, UR44, 0x654, UR4 ;  /* 0x000006542c047896 */ /* 0x000fe20008000004 */
[----:B------:R-:W-:Y:S01]  /*8370*/  F2FP.F16.F32.PACK_AB R51, R17, R16 ;  /* 0x000000101133723e */ /* 0x000fe200000000ff */
[C---:B------:R-:W-:Y:S01]  /*8380*/  FFMA R18, R58.reuse, R42, R18 ;  /* 0x0000002a3a127223 */ /* 0x040fe20000000012 */
[--C-:B------:R-:W-:Y:S02]  /*8390*/  HADD2.F32 R44, -RZ, R61.reuse.H0_H0 ;  /* 0x2000003dff2c7230 */ /* 0x100fe40000004100 */
[C---:B------:R-:W-:Y:S01]  /*83a0*/  FMUL R19, R57.reuse, R41 ;  /* 0x0000002939137220 */ /* 0x040fe20000400000 */
[C---:B------:R-:W-:Y:S01]  /*83b0*/  FMUL R23, R57.reuse, R45 ;  /* 0x0000002d39177220 */ /* 0x040fe20000400000 */
[----:B------:R-:W-:Y:S02]  /*83c0*/  HADD2.F32 R45, -RZ, R61.H1_H1 ;  /* 0x3000003dff2d7230 */ /* 0x000fe40000004100 */
[----:B------:R-:W-:Y:S01]  /*83d0*/  FMUL R40, R57, R46 ;  /* 0x0000002e39287220 */ /* 0x000fe20000400000 */
[C---:B------:R-:W-:Y:S01]  /*83e0*/  FFMA R19, R58.reuse, R43, R19 ;  /* 0x0000002b3a137223 */ /* 0x040fe20000000013 */
[--C-:B------:R-:W-:Y:S01]  /*83f0*/  HADD2.F32 R46, -RZ, R62.reuse.H0_H0 ;  /* 0x2000003eff2e7230 */ /* 0x100fe20000004100 */
[----:B-1----:R-:W-:Y:S01]  /*8400*/  SYNCS.ARRIVE.TRANS64.RED.A1T0 RZ, [UR4], RZ ;  /* 0x000000ffffff79a7 */ /* 0x002fe20008100404 */
[C---:B------:R-:W-:Y:S01]  /*8410*/  FFMA R20, R58.reuse, R44, R20 ;  /* 0x0000002c3a147223 */ /* 0x040fe20000000014 */
[C---:B------:R-:W-:Y:S01]  /*8420*/  FFMA R21, R58.reuse, R45, R21 ;  /* 0x0000002d3a157223 */ /* 0x040fe20000000015 */
[----:B------:R-:W-:Y:S01]  /*8430*/  HADD2.F32 R60, -RZ, R63.H1_H1 ;  /* 0x3000003fff3c7230 */ /* 0x000fe20000004100 */
[----:B------:R-:W-:Y:S01]  /*8440*/  F2FP.F16.F32.PACK_AB R12, R19, R18 ;  /* 0x00000012130c723e */ /* 0x000fe200000000ff */
[C---:B------:R-:W-:Y:S01]  /*8450*/  FFMA R22, R58.reuse, R46, R22 ;  /* 0x0000002e3a167223 */ /* 0x040fe20000000016 */
[----:B------:R-:W-:Y:S01]  /*8460*/  FMUL R41, R57, R47 ;  /* 0x0000002f39297220 */ /* 0x000fe20000400000 */
[----:B------:R-:W-:Y:S01]  /*8470*/  HADD2.F32 R47, -RZ, R62.H1_H1 ;  /* 0x3000003eff2f7230 */ /* 0x000fe20000004100 */
[----:B------:R-:W-:Y:S01]  /*8480*/  F2FP.F16.F32.PACK_AB R13, R21, R20 ;  /* 0x00000014150d723e */ /* 0x000fe200000000ff */
[--C-:B------:R-:W-:Y:S02]  /*8490*/  HADD2.F32 R61, -RZ, R68.reuse.H0_H0 ;  /* 0x20000044ff3d7230 */ /* 0x100fe40000004100 */
[C---:B------:R-:W-:Y:S01]  /*84a0*/  FMUL R32, R57.reuse, R32 ;  /* 0x0000002039207220 */ /* 0x040fe20000400000 */
[----:B------:R-:W-:Y:S02]  /*84b0*/  HADD2.F32 R62, -RZ, R68.H1_H1 ;  /* 0x30000044ff3e7230 */ /* 0x000fe40000004100 */
[C---:B------:R-:W-:Y:S01]  /*84c0*/  FFMA R23, R58.reuse, R47, R23 ;  /* 0x0000002f3a177223 */ /* 0x040fe20000000017 */
[C---:B------:R-:W-:Y:S01]  /*84d0*/  FFMA R40, R58.reuse, R59, R40 ;  /* 0x0000003b3a287223 */ /* 0x040fe20000000028 */
[C---:B------:R-:W-:Y:S01]  /*84e0*/  FFMA R41, R58.reuse, R60, R41 ;  /* 0x0000003c3a297223 */ /* 0x040fe20000000029 */
[C---:B------:R-:W-:Y:S01]  /*84f0*/  FFMA R32, R58.reuse, R61, R32 ;  /* 0x0000003d3a207223 */ /* 0x040fe20000000020 */
[----:B------:R-:W-:Y:S01]  /*8500*/  FMUL R33, R57, R33 ;  /* 0x0000002139217220 */ /* 0x000fe20000400000 */
[--C-:B------:R-:W-:Y:S01]  /*8510*/  HADD2.F32 R63, -RZ, R69.reuse.H0_H0 ;  /* 0x20000045ff3f7230 */ /* 0x100fe20000004100 */
[----:B------:R-:W-:Y:S01]  /*8520*/  F2FP.F16.F32.PACK_AB R14, R23, R22 ;  /* 0x00000016170e723e */ /* 0x000fe200000000ff */
[----:B------:R-:W-:Y:S01]  /*8530*/  FMUL R34, R57, R34 ;  /* 0x0000002239227220 */ /* 0x000fe20000400000 */
[----:B------:R-:W-:Y:S01]  /*8540*/  HADD2.F32 R64, -RZ, R69.H1_H1 ;  /* 0x30000045ff407230 */ /* 0x000fe20000004100 */
[----:B------:R-:W-:Y:S01]  /*8550*/  F2FP.F16.F32.PACK_AB R15, R41, R40 ;  /* 0x00000028290f723e */ /* 0x000fe200000000ff */
[C---:B------:R-:W-:Y:S01]  /*8560*/  FFMA R33, R58.reuse, R62, R33 ;  /* 0x0000003e3a217223 */ /* 0x040fe20000000021 */
[C---:B------:R-:W-:Y:S01]  /*8570*/  FFMA R34, R58.reuse, R63, R34 ;  /* 0x0000003f3a227223 */ /* 0x040fe20000000022 */
[C---:B------:R-:W-:Y:S01]  /*8580*/  FMUL R35, R57.reuse, R35 ;  /* 0x0000002339237220 */ /* 0x040fe20000400000 */
[--C-:B------:R-:W-:Y:S02]  /*8590*/  HADD2.F32 R65, -RZ, R70.reuse.H0_H0 ;  /* 0x20000046ff417230 */ /* 0x100fe40000004100 */
        /* <DEDUP_REMOVED lines=9> */
[----:B------:R-:W-:Y:S01]  /*8630*/  MOV R0, UR45 ;  /* 0x0000002d00007c02 */ /* 0x000fe20008000f00 */
[C---:B------:R-:W-:Y:S01]  /*8640*/  FFMA R37, R58.reuse, R66, R37 ;  /* 0x000000423a257223 */ /* 0x040fe20000000025 */
[----:B------:R-:W-:Y:S01]  /*8650*/  F2FP.F16.F32.PACK_AB R33, R35, R34 ;  /* 0x000000222321723e */ /* 0x000fe200000000ff */
[----:B------:R-:W-:Y:S01]  /*8660*/  FFMA R38, R58, R67, R38 ;  /* 0x000000433a267223 */ /* 0x000fe20000000026 */
[----:B------:R-:W-:Y:S01]  /*8670*/  FMUL R39, R57, R39 ;  /* 0x0000002739277220 */ /* 0x000fe20000400000 */
[--C-:B------:R-:W-:Y:S01]  /*8680*/  HADD2.F32 R69, -RZ, R76.reuse.H0_H0 ;  /* 0x2000004cff457230 */ /* 0x100fe20000004100 */
[----:B------:R-:W-:Y:S01]  /*8690*/  F2FP.F16.F32.PACK_AB R34, R37, R36 ;  /* 0x000000242522723e */ /* 0x000fe200000000ff */
[----:B------:R-:W-:Y:S02]  /*86a0*/  IMAD R0, R0, 0x1400, R96 ;  /* 0x0000140000007824 */ /* 0x000fe400078e0260 */
[C---:B------:R-:W-:Y:S01]  /*86b0*/  FFMA R39, R58.reuse, R68, R39 ;  /* 0x000000443a277223 */ /* 0x040fe20000000027 */
[C---:B------:R-:W-:Y:S01]  /*86c0*/  FMUL R24, R57.reuse, R24 ;  /* 0x0000001839187220 */ /* 0x040fe20000400000 */
[----:B------:R-:W-:Y:S02]  /*86d0*/  HADD2.F32 R70, -RZ, R76.H1_H1 ;  /* 0x3000004cff467230 */ /* 0x000fe40000004100 */
[C---:B------:R-:W-:Y:S01]  /*86e0*/  FMUL R25, R57.reuse, R25 ;  /* 0x0000001939197220 */ /* 0x040fe20000400000 */
[--C-:B------:R-:W-:Y:S02]  /*86f0*/  HADD2.F32 R71, -RZ, R77.reuse.H0_H0 ;  /* 0x2000004dff477230 */ /* 0x100fe40000004100 */
        /* <DEDUP_REMOVED lines=8> */
[C---:B------:R-:W-:Y:S01]  /*8780*/  FMUL R29, R57.reuse, R29 ;  /* 0x0000001d391d7220 */ /* 0x040fe20000400000 */
[--C-:B------:R-:W-:Y:S02]  /*8790*/  HADD2.F32 R75, -RZ, R79.reuse.H0_H0 ;  /* 0x2000004fff4b7230 */ /* 0x100fe40000004100 */
[C---:B------:R-:W-:Y:S01]  /*87a0*/  FFMA R26, R58.reuse, R71, R26 ;  /* 0x000000473a1a7223 */ /* 0x040fe2000000001a */
[C---:B------:R-:W-:Y:S01]  /*87b0*/  FMUL R30, R57.reuse, R30 ;  /* 0x0000001e391e7220 */ /* 0x040fe20000400000 */
[----:B------:R-:W-:Y:S02]  /*87c0*/  HADD2.F32 R76, -RZ, R79.H1_H1 ;  /* 0x3000004fff4c7230 */ /* 0x000fe40000004100 */
[----:B------:R-:W-:Y:S01]  /*87d0*/  FFMA R27, R58, R72, R27 ;  /* 0x000000483a1b7223 */ /* 0x000fe2000000001b */
[C---:B------:R-:W-:Y:S01]  /*87e0*/  FMUL R31, R57.reuse, R31 ;  /* 0x0000001f391f7220 */ /* 0x040fe20000400000 */
[--C-:B------:R-:W-:Y:S01]  /*87f0*/  HADD2.F32 R77, -RZ, R84.reuse.H0_H0 ;  /* 0x20000054ff4d7230 */ /* 0x100fe20000004100 */
[----:B------:R-:W-:Y:S01]  /*8800*/  LEA R0, R0, UR46, 0x1 ;  /* 0x0000002e00007c11 */ /* 0x000fe2000f8e08ff */
[C---:B------:R-:W-:Y:S01]  /*8810*/  FFMA R28, R58.reuse, R73, R28 ;  /* 0x000000493a1c7223 */ /* 0x040fe2000000001c */
[----:B------:R-:W-:Y:S02]  /*8820*/  HADD2.F32 R78, -RZ, R84.H1_H1 ;  /* 0x30000054ff4e7230 */ /* 0x000fe40000004100 */
[C---:B------:R-:W-:Y:S01]  /*8830*/  FMUL R4, R57.reuse, R4 ;  /* 0x0000000439047220 */ /* 0x040fe20000400000 */
[C---:B------:R-:W-:Y:S01]  /*8840*/  FFMA R29, R58.reuse, R74, R29 ;  /* 0x0000004a3a1d7223 */ /* 0x040fe2000000001d */
[----:B------:R1:W-:Y:S01]  /*8850*/  STSM.16.M88.4 [R0+0x400], R48 ;  /* 0x0004003000007844 */ /* 0x0003e20000000200 */
[--C-:B------:R-:W-:Y:S02]  /*8860*/  HADD2.F32 R79, -RZ, R85.reuse.H0_H0 ;  /* 0x20000055ff4f7230 */ /* 0x100fe40000004100 */
[C---:B------:R-:W-:Y:S01]  /*8870*/  FMUL R5, R57.reuse, R5 ;  /* 0x0000000539057220 */ /* 0x040fe20000400000 */
[C---:B------:R-:W-:Y:S04]  /*8880*/  FFMA R30, R58.reuse, R75, R30 ;  /* 0x0000004b3a1e7223 */ /* 0x040fe8000000001e */
[----:B------:R1:W-:Y:S01]  /*8890*/  STSM.16.M88.4 [R0+0xc00], R12 ;  /* 0x000c000c00007844 */ /* 0x0003e20000000200 */
[----:B------:R-:W-:Y:S02]  /*88a0*/  HADD2.F32 R80, -RZ, R85.H1_H1 ;  /* 0x30000055ff507230 */ /* 0x000fe40000004100 */
[C---:B------:R-:W-:Y:S01]  /*88b0*/  FMUL R6, R57.reuse, R6 ;  /* 0x0000000639067220 */ /* 0x040fe20000400000 */
[C---:B------:R-:W-:Y:S01]  /*88c0*/  FFMA R31, R58.reuse, R76, R31 ;  /* 0x0000004c3a1f7223 */ /* 0x040fe2000000001f */
[--C-:B------:R-:W-:Y:S02]  /*88d0*/  HADD2.F32 R81, -RZ, R86.reuse.H0_H0 ;  /* 0x20000056ff517230 */ /* 0x100fe40000004100 */
[C---:B------:R-:W-:Y:S01]  /*88e0*/  FMUL R7, R57.reuse, R7 ;  /* 0x0000000739077220 */ /* 0x040fe20000400000 */
[C---:B------:R-:W-:Y:S01]  /*88f0*/  FFMA R4, R58.reuse, R77, R4 ;  /* 0x0000004d3a047223 */ /* 0x040fe20000000004 */
        /* <DEDUP_REMOVED lines=9> */
[----:B------:R-:W-:Y:S01]  /*8990*/  FMUL R11, R57, R11 ;  /* 0x0000000b390b7220 */ /* 0x000fe20000400000 */
[----:B------:R-:W-:Y:S01]  /*89a0*/  F2FP.F16.F32.PACK_AB R35, R39, R38 ;  /* 0x000000262723723e */ /* 0x000fe200000000ff */
[C---:B------:R-:W-:Y:S01]  /*89b0*/  FFMA R8, R58.reuse, R81, R8 ;  /* 0x000000513a087223 */ /* 0x040fe20000000008 */
[C---:B------:R-:W-:Y:S01]  /*89c0*/  FFMA R9, R58.reuse, R82, R9 ;  /* 0x000000523a097223 */ /* 0x040fe20000000009 */
[----:B------:R-:W-:Y:S01]  /*89d0*/  F2FP.F16.F32.PACK_AB R24, R25, R24 ;  /* 0x000000181918723e */ /* 0x000fe200000000ff */
[C---:B------:R-:W-:Y:S01]  /*89e0*/  FFMA R10, R58.reuse, R83, R10 ;  /* 0x000000533a0a7223 */ /* 0x040fe2000000000a */
[----:B------:R1:W-:Y:S01]  /*89f0*/  STSM.16.M88.4 [R0+0x1400], R32 ;  /* 0x0014002000007844 */ /* 0x0003e20000000200 */
[----:B------:R-:W-:Y:S01]  /*8a00*/  F2FP.F16.F32.PACK_AB R25, R27, R26 ;  /* 0x0000001a1b19723e */ /* 0x000fe200000000ff */
[----:B------:R-:W-:Y:S01]  /*8a10*/  FFMA R11, R58, R84, R11 ;  /* 0x000000543a0b7223 */ /* 0x000fe2000000000b */
[----:B------:R-:W-:Y:S01]  /*8a20*/  F2FP.F16.F32.PACK_AB R26, R29, R28 ;  /* 0x0000001c1d1a723e */ /* 0x000fe200000000ff */
[----:B------:R-:W-:Y:S01]  /*8a30*/  UIADD3 UR7, UPT, UPT, UR45, 0x1, URZ ;  /* 0x000000012d077890 */ /* 0x000fe2000fffe0ff */
[----:B------:R-:W-:Y:S01]  /*8a40*/  F2FP.F16.F32.PACK_AB R27, R31, R30 ;  /* 0x0000001e1f1b723e */ /* 0x000fe200000000ff */
[----:B------:R-:W-:Y:S01]  /*8a50*/  BSSY.RECONVERGENT B0, `(.L_x_145) ;  /* 0x000002d000007945 */ /* 0x000fe20003800200 */
[----:B------:R-:W-:Y:S02]  /*8a60*/  F2FP.F16.F32.PACK_AB R4, R5, R4 ;  /* 0x000000040504723e */ /* 0x000fe400000000ff */
[----:B------:R-:W-:Y:S01]  /*8a70*/  F2FP.F16.F32.PACK_AB R5, R7, R6 ;  /* 0x000000060705723e */ /* 0x000fe200000000ff */
[----:B------:R1:W-:Y:S01]  /*8a80*/  STSM.16.M88.4 [R0+0x1c00], R24 ;  /* 0x001c001800007844 */ /* 0x0003e20000000200 */
[----:B------:R-:W-:Y:S02]  /*8a90*/  F2FP.F16.F32.PACK_AB R6, R9, R8 ;  /* 0x000000080906723e */ /* 0x000fe400000000ff */
[----:B------:R-:W-:Y:S05]  /*8aa0*/  F2FP.F16.F32.PACK_AB R7, R11, R10 ;  /* 0x0000000a0b07723e */ /* 0x000fea00000000ff */
[----:B------:R1:W-:Y:S01]  /*8ab0*/  STSM.16.M88.4 [R0+0x2400], R4 ;  /* 0x0024000400007844 */ /* 0x0003e20000000200 */
[----:B------:R-:W-:Y:S01]  /*8ac0*/  @!PT LDS RZ, [RZ] ;  /* 0x00000000fffff984 */ /* 0x000fe20000000800 */
[----:B------:R-:W-:Y:S01]  /*8ad0*/  @!PT LDS RZ, [RZ] ;  /* 0x00000000fffff984 */ /* 0x000fe20000000800 */
[----:B------:R-:W-:Y:S01]  /*8ae0*/  @!PT LDS RZ, [RZ] ;  /* 0x00000000fffff984 */ /* 0x000fe20000000800 */
[----:B------:R-:W-:Y:S01]  /*8af0*/  @!PT LDS RZ, [RZ] ;  /* 0x00000000fffff984 */ /* 0x000fe20000000800 */
[----:B------:R2:W-:Y:S07]  /*8b00*/  MEMBAR.ALL.CTA ;  /* 0x0000000000007992 */ /* 0x0005ee0000008000 */
[----:B--2---:R-:W2:Y:S02]  /*8b10*/  FENCE.VIEW.ASYNC.S ;  /* 0x00000000000073c6 */ /* 0x004ea40000000000 */
[----:B--2---:R-:W-:Y:S06]  /*8b20*/  BAR.SYNC.DEFER_BLOCKING 0x1, 0x80 ;  /* 0x0042000000007b1d */ /* 0x004fec0000010000 */
[----:B------:R-:W-:Y:S05]  /*8b30*/  @P0 BRA `(.L_x_146) ;  /* 0x0000000000780947 */ /* 0x000fea0003800000 */
[----:B------:R-:W2:Y:S01]  /*8b40*/  LDCU.64 UR12, c[0x0][0x348] ;  /* 0x00006900ff0c77ac */ /* 0x000ea20008000a00 */
[----:B------:R-:W-:Y:S02]  /*8b50*/  UIMAD UR6, UR45, 0x2800, UR46 ;  /* 0x000028002d0678a4 */ /* 0x000fe4000f8e022e */
[----:B------:R-:W-:Y:S02]  /*8b60*/  UIMAD UR9, UR48, 0x50, URZ ;  /* 0x00000050300978a4 */ /* 0x000fe4000f8e02ff */
[----:B------:R-:W-:Y:S02]  /*8b70*/  USHF.L.U32 UR10, UR47, 0x6, URZ ;  /* 0x000000062f0a7899 */ /* 0x000fe400080006ff */
[----:B------:R-:W-:Y:S01]  /*8b80*/  UIADD3 UR8, UPT, UPT, UR6, 0x400, URZ ;  /* 0x0000040006087890 */ /* 0x000fe2000fffe0ff */
[----:B------:R-:W-:Y:S01]  /*8b90*/  UMOV UR11, UR36 ;  /* 0x00000024000b7c82 */ /* 0x000fe20008000000 */
[----:B------:R-:W-:Y:S02]  /*8ba0*/  UIADD3 UR25, UPT, UPT, UR9, 0x10, URZ ;  /* 0x0000001009197890 */ /* 0x000fe4000fffe0ff */
[----:B------:R-:W-:Y:S01]  /*8bb0*/  UIADD3 UR24, UPT, UPT, UR6, 0xc00, URZ ;  /* 0x00000c0006187890 */ /* 0x000fe2000fffe0ff */
[----:B------:R-:W-:Y:S01]  /*8bc0*/  UMOV UR27, UR36 ;  /* 0x00000024001b7c82 */ /* 0x000fe20008000000 */
[----:B--2---:R-:W-:Y:S01]  /*8bd0*/  UIADD3 UR4, UP0, UPT, UR12, 0x680, URZ ;  /* 0x000006800c047890 */ /* 0x004fe2000ff1e0ff */
[----:B------:R-:W-:Y:S01]  /*8be0*/  UMOV UR26, UR10 ;  /* 0x0000000a001a7c82 */ /* 0x000fe20008000000 */
[----:B------:R-:W-:Y:S02]  /*8bf0*/  UIADD3 UR21, UPT, UPT, UR9, 0x20, URZ ;  /* 0x0000002009157890 */ /* 0x000fe4000fffe0ff */
[----:B------:R-:W-:Y:S02]  /*8c00*/  UIADD3.X UR5, UPT, UPT, URZ, UR13, URZ, UP0, !UPT ;  /* 0x0000000dff057290 */ /* 0x000fe400087fe4ff */
[----:B------:R-:W-:Y:S01]  /*8c10*/  UIADD3 UR20, UPT, UPT, UR6, 0x1400, URZ ;  /* 0x0000140006147890 */ /* 0x000fe2000fffe0ff */
[----:B------:R-:W-:Y:S01]  /*8c20*/  UMOV UR23, UR36 ;  /* 0x0000002400177c82 */ /* 0x000fe20008000000 */
[----:B------:R-:W-:Y:S01]  /*8c30*/  UMOV UR22, UR10 ;  /* 0x0000000a00167c82 */ /* 0x000fe20008000000 */
[----:B------:R-:W-:Y:S02]  /*8c40*/  UIADD3 UR17, UPT, UPT, UR9, 0x30, URZ ;  /* 0x0000003009117890 */ /* 0x000fe4000fffe0ff */
[----:B------:R-:W-:Y:S02]  /*8c50*/  UIADD3 UR16, UPT, UPT, UR6, 0x1c00, URZ ;  /* 0x00001c0006107890 */ /* 0x000fe4000fffe0ff */
[----:B------:R2:W-:Y:S01]  /*8c60*/  UTMASTG.3D [UR8], [UR4] ;  /* 0x00000008040073b5 */ /* 0x0005e20008010000 */
[----:B------:R-:W-:Y:S01]  /*8c70*/  UMOV UR19, UR36 ;  /* 0x0000002400137c82 */ /* 0x000fe20008000000 */
[----:B------:R-:W-:Y:S01]  /*8c80*/  UMOV UR18, UR10 ;  /* 0x0000000a00127c82 */ /* 0x000fe20008000000 */
[----:B------:R-:W-:Y:S02]  /*8c90*/  UIADD3 UR13, UPT, UPT, UR9, 0x40, URZ ;  /* 0x00000040090d7890 */ /* 0x000fe4000fffe0ff */
[----:B------:R-:W-:Y:S01]  /*8ca0*/  UIADD3 UR12, UPT, UPT, UR6, 0x2400, URZ ;  /* 0x00002400060c7890 */ /* 0x000fe2000fffe0ff */
[----:B------:R-:W-:Y:S01]  /*8cb0*/  UMOV UR15, UR36 ;  /* 0x00000024000f7c82 */ /* 0x000fe20008000000 */
[----:B------:R2:W-:Y:S01]  /*8cc0*/  UTMASTG.3D [UR24], [UR4] ;  /* 0x00000018040073b5 */ /* 0x0005e20008010000 */
[----:B------:R-:W-:Y:S01]  /*8cd0*/  UMOV UR14, UR10 ;  /* 0x0000000a000e7c82 */ /* 0x000fe20008000000 */
[----:B------:R2:W-:Y:S01]  /*8ce0*/  UTMASTG.3D [UR20], [UR4] ;  /* 0x00000014040073b5 */ /* 0x0005e20008010000 */
[----:B------:R2:W-:Y:S04]  /*8cf0*/  UTMASTG.3D [UR16], [UR4] ;  /* 0x00000010040073b5 */ /* 0x0005e80008010000 */
[----:B------:R2:W-:Y:S02]  /*8d00*/  UTMASTG.3D [UR12], [UR4] ;  /* 0x0000000c040073b5 */ /* 0x0005e40008010000 */
[----:B--2---:R0:W-:Y:S02]  /*8d10*/  UTMACMDFLUSH ;  /* 0x00000000000079b7 */ /* 0x0041e40000000000 */
.L_x_146:
[----:B------:R-:W-:Y:S05]  /*8d20*/  BSYNC.RECONVERGENT B0 ;  /* 0x0000000000007941 */ /* 0x000fea0003800200 */
.L_x_145:
[----:B------:R-:W-:Y:S04]  /*8d30*/  BSSY.RECONVERGENT B0, `(.L_x_147) ;  /* 0x0000003000007945 */ /* 0x000fe80003800200 */
[----:B------:R-:W-:Y:S05]  /*8d40*/  @P0 BRA `(.L_x_148) ;  /* 0x0000000000040947 */ /* 0x000fea0003800000 */
[----:B------:R-:W-:Y:S04]  /*8d50*/  DEPBAR.LE SB0, 0x0 ;  /* 0x000080000000791a */ /* 0x000fe80000000000 */
.L_x_148:
[----:B------:R-:W-:Y:S05]  /*8d60*/  BSYNC.RECONVERGENT B0 ;  /* 0x0000000000007941 */ /* 0x000fea0003800200 */
.L_x_147:
[----:B------:R-:W-:Y:S01]  /*8d70*/  BAR.SYNC.DEFER_BLOCKING 0x1, 0x80 ;  /* 0x0042000000007b1d */ /* 0x000fe20000010000 */
[----:B------:R-:W-:Y:S01]  /*8d80*/  UIADD3 UR49, UPT, UPT, UR49, 0x1, URZ ;  /* 0x0000000131317890 */ /* 0x000fe2000fffe0ff */
[----:B------:R-:W-:Y:S03]  /*8d90*/  IADD3 R56, PT, PT, R56, 0x1, RZ ;  /* 0x0000000138387810 */ /* 0x000fe60007ffe0ff */
[----:B------:R-:W-:Y:S09]  /*8da0*/  UISETP.NE.AND UP0, UPT, UR49, URZ, UPT ;  /* 0x000000ff3100728c */ /* 0x000ff2000bf05270 */
[----:B------:R-:W-:Y:S05]  /*8db0*/  BRA.U !UP0, `(.L_x_149) ;  /* 0x0000000108287547 */ /* 0x000fea000b800000 */
[----:B------:R-:W-:Y:S01]  /*8dc0*/  ISETP.NE.AND P0, PT, R105, RZ, PT ;  /* 0x000000ff6900720c */ /* 0x000fe20003f05270 */
[----:B-1----:R-:W1:Y:S11]  /*8dd0*/  S2R R0, SR_CgaCtaId ;  /* 0x0000000000007919 */ /* 0x002e760000008800 */
[----:B------:R-:W-:Y:S01]  /*8de0*/  @!UPT UIADD3 URZ, UPT, UPT, URZ, URZ, URZ ;  /* 0x000000fffffff290 */ /* 0x000fe2000fffe0ff */
[C---:B------:R-:W-:Y:S01]  /*8df0*/  @P0 LEA R3, R100.reuse, UR46, 0x3 ;  /* 0x0000002e64030c11 */ /* 0x040fe2000f8e18ff */
[----:B------:R-:W-:Y:S04]  /*8e00*/  VIADD R100, R100, 0x1 ;  /* 0x0000000164647836 */ /* 0x000fe80000000000 */
[----:B------:R-:W-:Y:S05]  /*8e10*/  @P0 VIADD R3, R3, 0x2e0 ;  /* 0x000002e003030836 */ /* 0x000fea0000000000 */
[----:B-1----:R-:W-:Y:S04]  /*8e20*/  @P0 PRMT R0, R0, 0x654, R3 ;  /* 0x0000065400000816 */ /* 0x002fe80000000003 */
[----:B------:R2:W-:Y:S01]  /*8e30*/  @P0 SYNCS.ARRIVE.TRANS64.RED.A1T0 RZ, [R0+URZ], RZ ;  /* 0x000000ff00ff09a7 */ /* 0x0005e200081004ff */
[C---:B------:R-:W-:Y:S04]  /*8e40*/  ISETP.NE.AND P0, PT, R100.reuse, 0x2, PT ;  /* 0x000000026400780c */ /* 0x040fe80003f05270 */
[----:B------:R-:W-:Y:S09]  /*8e50*/  SEL R100, R100, RZ, P0 ;  /* 0x000000ff64647207 */ /* 0x000ff20000000000 */
.L_x_149:
[----:B------:R-:W-:Y:S01]  /*8e60*/  ISETP.NE.AND P0, PT, R99, 0x2, PT ;  /* 0x000000026300780c */ /* 0x000fe20003f05270 */
[----:B------:R-:W-:Y:S01]  /*8e70*/  UISETP.NE.AND UP1, UPT, UR56, URZ, UPT ;  /* 0x000000ff3800728c */ /* 0x000fe2000bf25270 */
[----:B------:R-:W-:Y:S01]  /*8e80*/  ISETP.NE.AND P1, PT, R56, 0x4, PT ;  /* 0x000000043800780c */ /* 0x000fe20003f25270 */
[----:B------:R-:W-:Y:S01]  /*8e90*/  UISETP.NE.AND UP0, UPT, UR7, 0x2, UPT ;  /* 0x000000020700788c */ /* 0x000fe2000bf05270 */
[----:B------:R-:W-:Y:S01]  /*8ea0*/  SEL R3, RZ, 0x1, P0 ;  /* 0x00000001ff037807 */ /* 0x000fe20000000000 */
[----:B------:R-:W-:Y:S01]  /*8eb0*/  UIADD3 UR48, UPT, UPT, UR37, UR58, URZ ;  /* 0x0000003a25307290 */ /* 0x000fe2000fffe0ff */
[----:B-12---:R-:W-:Y:S01]  /*8ec0*/  SEL R0, RZ, 0x1, P1 ;  /* 0x00000001ff007807 */ /* 0x006fe20000800000 */
[----:B------:R-:W-:Y:S01]  /*8ed0*/  USEL UR4, URZ, 0x1, UP0 ;  /* 0x00000001ff047887 */ /* 0x000fe20008000000 */
[----:B------:R-:W-:Y:S01]  /*8ee0*/  LOP3.LUT R101, R101, R3, RZ, 0x3c, !PT ;  /* 0x0000000365657212 */ /* 0x000fe200078e3cff */
[----:B------:R-:W-:Y:S01]  /*8ef0*/  UIADD3 UR47, UPT, UPT, UR38, UR59, URZ ;  /* 0x0000003b262f7290 */ /* 0x000fe2000fffe0ff */
[----:B------:R-:W-:Y:S01]  /*8f00*/  LOP3.LUT R102, R102, R0, RZ, 0x3c, !PT ;  /* 0x0000000066667212 */ /* 0x000fe200078e3cff */
[----:B------:R-:W-:Y:S01]  /*8f10*/  USEL UR45, UR7, URZ, UP0 ;  /* 0x000000ff072d7287 */ /* 0x000fe20008000000 */
[----:B------:R-:W-:Y:S01]  /*8f20*/  SEL R99, R99, RZ, P0 ;  /* 0x000000ff63637207 */ /* 0x000fe20000000000 */
[----:B------:R-:W-:Y:S01]  /*8f30*/  UMOV UR36, UR57 ;  /* 0x0000003900247c82 */ /* 0x000fe20008000000 */
[----:B------:R-:W-:Y:S02]  /*8f40*/  SEL R56, R56, RZ, P1 ;  /* 0x000000ff38387207 */ /* 0x000fe40000800000 */
[----:B------:R-:W-:Y:S01]  /*8f50*/  LOP3.LUT R103, R103, UR4, RZ, 0x3c, !PT ;  /* 0x0000000467677c12 */ /* 0x000fe2000f8e3cff */
[----:B------:R-:W-:Y:S06]  /*8f60*/  BRA.U UP1, `(.L_x_150) ;  /* 0xffffffd901c47547 */ /* 0x000fec000b83ffff */
[----:B------:R-:W-:-:S09]  /*8f70*/  UISETP.NE.AND UP0, UPT, UR63, URZ, UPT ;  /* 0x000000ff3f00728c */ /* 0x000fd2000bf05270 */
[----:B------:R-:W-:Y:S05]  /*8f80*/  BRA.U !UP0, `(.L_x_151) ;  /* 0x0000000108487547 */ /* 0x000fea000b800000 */
[----:B------:R-:W1:Y:S02]  /*8f90*/  LDCU.64 UR4, c[0x0][0x890] ;  /* 0x00011200ff0477ac */ /* 0x000e640008000a00 */
[----:B-1----:R-:W-:-:S04]  /*8fa0*/  UISETP.NE.U32.AND UP0, UPT, UR4, URZ, UPT ;  /* 0x000000ff0400728c */ /* 0x002fc8000bf05070 */
[----:B------:R-:W-:-:S09]  /*8fb0*/  UISETP.NE.AND.EX UP0, UPT, UR5, URZ, UPT, UP0 ;  /* 0x000000ff0500728c */ /* 0x000fd2000bf05300 */
[----:B------:R-:W-:Y:S05]  /*8fc0*/  BRA.U UP0, `(.L_x_152) ;  /* 0x00000001000c7547 */ /* 0x000fea000b800000 */
[----:B------:R-:W-:-:S13]  /*8fd0*/  FSETP.NEU.AND P0, PT, R58, RZ, PT ;  /* 0x000000ff3a00720b */ /* 0x000fda0003f0d000 */
[----:B------:R-:W-:Y:S05]  /*8fe0*/  @!P0 EXIT ;  /* 0x000000000000894d */ /* 0x000fea0003800000 */
[----:B------:R-:W-:Y:S05]  /*8ff0*/  BRA `(.L_x_151) ;  /* 0x00000000002c7947 */ /* 0x000fea0003800000 */
.L_x_152:
[----:B------:R-:W-:Y:S01]  /*9000*/  LOP3.LUT P0, RZ, R97, 0xff, RZ, 0xc0, !PT ;  /* 0x000000ff61ff7812 */ /* 0x000fe2000780c0ff */
[----:B------:R-:W-:-:S12]  /*9010*/  BSSY.RECONVERGENT B0, `(.L_x_151) ;  /* 0x0000009000007945 */ /* 0x000fd80003800200 */
[----:B------:R-:W-:Y:S05]  /*9020*/  @P0 BRA `(.L_x_153) ;  /* 0x0000000000140947 */ /* 0x000fea0003800000 */
[----:B------:R-:W1:Y:S02]  /*9030*/  LDCU.64 UR4, c[0x0][0x888] ;  /* 0x00011100ff0477ac */ /* 0x000e640008000a00 */
[----:B-1----:R-:W-:-:S04]  /*9040*/  ISETP.NE.U32.AND P0, PT, RZ, UR4, PT ;  /* 0x00000004ff007c0c */ /* 0x002fc8000bf05070 */
[----:B------:R-:W-:-:S13]  /*9050*/  ISETP.NE.AND.EX P0, PT, RZ, UR5, PT, P0 ;  /* 0x00000005ff007c0c */ /* 0x000fda000bf05300 */
[----:B------:R-:W-:Y:S05]  /*9060*/  @!P0 EXIT ;  /* 0x000000000000894d */ /* 0x000fea0003800000 */
[----:B------:R-:W-:Y:S05]  /*9070*/  BRA `(.L_x_154) ;  /* 0x0000000000087947 */ /* 0x000fea0003800000 */
.L_x_153:
[----:B------:R-:W-:-:S13]  /*9080*/  FSETP.NEU.AND P0, PT, R58, RZ, PT ;  /* 0x000000ff3a00720b */ /* 0x000fda0003f0d000 */
[----:B------:R-:W-:Y:S05]  /*9090*/  @!P0 EXIT ;  /* 0x000000000000894d */ /* 0x000fea0003800000 */
.L_x_154:
[----:B------:R-:W-:Y:S05]  /*90a0*/  BSYNC.RECONVERGENT B0 ;  /* 0x0000000000007941 */ /* 0x000fea0003800200 */
.L_x_151:
[----:B------:R-:W-:-:S04]  /*90b0*/  DEPBAR.LE SB0, 0x0 ;  /* 0x000080000000791a */ /* 0x000fc80000000000 */
[----:B------:R-:W-:Y:S05]  /*90c0*/  EXIT ;  /* 0x000000000000794d */ /* 0x000fea0003800000 */
.L_x_25:
[----:B-1----:R1:W2:Y:S02]  /*90d0*/  SYNCS.PHASECHK.TRANS64.TRYWAIT P0, [R0+URZ+0x370], R2 ;  /* 0x00037002000075a7 */ /* 0x0022a400080011ff */
[----:B--2---:R-:W-:Y:S05]  /*90e0*/  @!P0 NANOSLEEP.SYNCS 0x989680 ;  /* 0x009896800000895d */ /* 0x004fea0003900000 */
[----:B------:R-:W2:Y:S02]  /*90f0*/  @!P0 SYNCS.PHASECHK.TRANS64 P0, [R0+URZ+0x370], R2 ;  /* 0x00037002000085a7 */ /* 0x000ea400080010ff */
[----:B--2---:R-:W-:Y:S05]  /*9100*/  @!P0 BRA `(.L_x_25) ;  /* 0xfffffffc00f08947 */ /* 0x004fea000383ffff */
[----:B------:R-:W-:Y:S05]  /*9110*/  BRA `(.L_x_155) ;  /* 0xffffff8c00247947 */ /* 0x000fea000383ffff */
.L_x_28:
[----:B-1----:R-:W-:Y:S07]  /*9120*/  MOV R0, UR33 ;  /* 0x0000002100007c02 */ /* 0x002fee0008000f00 */
.L_x_156:
[----:B-1----:R1:W2:Y:S02]  /*9130*/  SYNCS.PHASECHK.TRANS64.TRYWAIT P0, [R0+URZ+0x168], R3 ;  /* 0x00016803000075a7 */ /* 0x0022a400080011ff */
[----:B--2---:R-:W-:Y:S05]  /*9140*/  @!P0 NANOSLEEP.SYNCS 0x989680 ;  /* 0x009896800000895d */ /* 0x004fea0003900000 */
[----:B------:R-:W2:Y:S02]  /*9150*/  @!P0 SYNCS.PHASECHK.TRANS64 P0, [R0+URZ+0x168], R3 ;  /* 0x00016803000085a7 */ /* 0x000ea400080010ff */
[----:B--2---:R-:W-:Y:S05]  /*9160*/  @!P0 BRA `(.L_x_156) ;  /* 0xfffffffc00f08947 */ /* 0x004fea000383ffff */
[----:B------:R-:W-:Y:S05]  /*9170*/  BRA `(.L_x_27) ;  /* 0xffffff8c00647947 */ /* 0x000fea000383ffff */
.L_x_35:
[----:B-1----:R-:W-:Y:S07]  /*9180*/  MOV R0, UR9 ;  /* 0x0000000900007c02 */ /* 0x002fee0008000f00 */
.L_x_157:
[----:B-1----:R1:W2:Y:S02]  /*9190*/  SYNCS.PHASECHK.TRANS64.TRYWAIT P0, [R0+URZ+0x168], R3 ;  /* 0x00016803000075a7 */ /* 0x0022a400080011ff */
[----:B--2---:R-:W-:Y:S05]  /*91a0*/  @!P0 NANOSLEEP.SYNCS 0x989680 ;  /* 0x009896800000895d */ /* 0x004fea0003900000 */
[----:B------:R-:W2:Y:S02]  /*91b0*/  @!P0 SYNCS.PHASECHK.TRANS64 P0, [R0+URZ+0x168], R3 ;  /* 0x00016803000085a7 */ /* 0x000ea400080010ff */
[----:B--2---:R-:W-:Y:S05]  /*91c0*/  @!P0 BRA `(.L_x_157) ;  /* 0xfffffffc00f08947 */ /* 0x004fea000383ffff */
[----:B------:R-:W-:Y:S05]  /*91d0*/  BRA `(.L_x_34) ;  /* 0xffffff9000247947 */ /* 0x000fea000383ffff */
.L_x_40:
[----:B-1----:R1:W2:Y:S02]  /*91e0*/  SYNCS.PHASECHK.TRANS64.TRYWAIT P0, [R3+URZ+0x300], R0 ;  /* 0x00030000030075a7 */ /* 0x0022a400080011ff */
[----:B--2---:R-:W-:Y:S05]  /*91f0*/  @!P0 NANOSLEEP.SYNCS 0x989680 ;  /* 0x009896800000895d */ /* 0x004fea0003900000 */
[----:B------:R-:W2:Y:S02]  /*9200*/  @!P0 SYNCS.PHASECHK.TRANS64 P0, [R3+URZ+0x300], R0 ;  /* 0x00030000030085a7 */ /* 0x000ea400080010ff */
[----:B--2---:R-:W-:Y:S05]  /*9210*/  @!P0 BRA `(.L_x_40) ;  /* 0xfffffffc00f08947 */ /* 0x004fea000383ffff */
[----:B------:R-:W-:Y:S05]  /*9220*/  BRA `(.L_x_158) ;  /* 0xffffff9000c47947 */ /* 0x000fea000383ffff */
.L_x_44:
[----:B------:R-:W-:-:S07]  /*9230*/  MOV R0, UR4 ;  /* 0x0000000400007c02 */ /* 0x000fce0008000f00 */
.L_x_159:
[----:B-1----:R1:W2:Y:S02]  /*9240*/  SYNCS.PHASECHK.TRANS64.TRYWAIT P0, [R0+URZ], R2 ;  /* 0x00000002000075a7 */ /* 0x0022a400080011ff */
[----:B--2---:R-:W-:Y:S05]  /*9250*/  @!P0 NANOSLEEP.SYNCS 0x989680 ;  /* 0x009896800000895d */ /* 0x004fea0003900000 */
[----:B------:R-:W2:Y:S02]  /*9260*/  @!P0 SYNCS.PHASECHK.TRANS64 P0, [R0+URZ], R2 ;  /* 0x00000002000085a7 */ /* 0x000ea400080010ff */
[----:B--2---:R-:W-:Y:S05]  /*9270*/  @!P0 BRA `(.L_x_159) ;  /* 0xfffffffc00f08947 */ /* 0x004fea000383ffff */
[----:B------:R-:W-:Y:S05]  /*9280*/  BRA `(.L_x_160) ;  /* 0xffffff9800687947 */ /* 0x000fea000383ffff */
.L_x_45:
[----:B------:R-:W-:-:S07]  /*9290*/  MOV R0, UR5 ;  /* 0x0000000500007c02 */ /* 0x000fce0008000f00 */
.L_x_161:
[----:B-1----:R1:W2:Y:S02]  /*92a0*/  SYNCS.PHASECHK.TRANS64.TRYWAIT P0, [R0+URZ], R3 ;  /* 0x00000003000075a7 */ /* 0x0022a400080011ff */
[----:B--2---:R-:W-:Y:S05]  /*92b0*/  @!P0 NANOSLEEP.SYNCS 0x989680 ;  /* 0x009896800000895d */ /* 0x004fea0003900000 */
[----:B------:R-:W2:Y:S02]  /*92c0*/  @!P0 SYNCS.PHASECHK.TRANS64 P0, [R0+URZ], R3 ;  /* 0x00000003000085a7 */ /* 0x000ea400080010ff */
[----:B--2---:R-:W-:Y:S05]  /*92d0*/  @!P0 BRA `(.L_x_161) ;  /* 0xfffffffc00f08947 */ /* 0x004fea000383ffff */
[----:B------:R-:W-:Y:S05]  /*92e0*/  BRA `(.L_x_162) ;  /* 0xffffff9800747947 */ /* 0x000fea000383ffff */
.L_x_46:
[----:B------:R-:W-:-:S07]  /*92f0*/  MOV R0, UR5 ;  /* 0x0000000500007c02 */ /* 0x000fce0008000f00 */
.L_x_163:
[----:B-1----:R1:W2:Y:S02]  /*9300*/  SYNCS.PHASECHK.TRANS64.TRYWAIT P0, [R0+URZ], R3 ;  /* 0x00000003000075a7 */ /* 0x0022a400080011ff */
[----:B--2---:R-:W-:Y:S05]  /*9310*/  @!P0 NANOSLEEP.SYNCS 0x989680 ;  /* 0x009896800000895d */ /* 0x004fea0003900000 */
[----:B------:R-:W2:Y:S02]  /*9320*/  @!P0 SYNCS.PHASECHK.TRANS64 P0, [R0+URZ], R3 ;  /* 0x00000003000085a7 */ /* 0x000ea400080010ff */
[----:B--2---:R-:W-:Y:S05]  /*9330*/  @!P0 BRA `(.L_x_163) ;  /* 0xfffffffc00f08947 */ /* 0x004fea000383ffff */
[----:B------:R-:W-:Y:S05]  /*9340*/  BRA `(.L_x_164) ;  /* 0xffffff9800807947 */ /* 0x000fea000383ffff */
.L_x_47:
[----:B------:R-:W-:-:S07]  /*9350*/  MOV R0, UR5 ;  /* 0x0000000500007c02 */ /* 0x000fce0008000f00 */
.L_x_165:
[----:B-1----:R1:W2:Y:S02]  /*9360*/  SYNCS.PHASECHK.TRANS64.TRYWAIT P0, [R0+URZ], R3 ;  /* 0x00000003000075a7 */ /* 0x0022a400080011ff */
[----:B--2---:R-:W-:Y:S05]  /*9370*/  @!P0 NANOSLEEP.SYNCS 0x989680 ;  /* 0x009896800000895d */ /* 0x004fea0003900000 */
[----:B------:R-:W2:Y:S02]  /*9380*/  @!P0 SYNCS.PHASECHK.TRANS64 P0, [R0+URZ], R3 ;  /* 0x00000003000085a7 */ /* 0x000ea400080010ff */
[----:B--2---:R-:W-:Y:S05]  /*9390*/  @!P0 BRA `(.L_x_165) ;  /* 0xfffffffc00f08947 */ /* 0x004fea000383ffff */
[----:B------:R-:W-:Y:S05]  /*93a0*/  BRA `(.L_x_166) ;  /* 0xffffff98008c7947 */ /* 0x000fea000383ffff */
.L_x_48:
[----:B------:R-:W-:-:S07]  /*93b0*/  MOV R0, UR5 ;  /* 0x0000000500007c02 */ /* 0x000fce0008000f00 */
.L_x_167:
[----:B-1----:R1:W2:Y:S02]  /*93c0*/  SYNCS.PHASECHK.TRANS64.TRYWAIT P0, [R0+URZ], R3 ;  /* 0x00000003000075a7 */ /* 0x0022a400080011ff */
[----:B--2---:R-:W-:Y:S05]  /*93d0*/  @!P0 NANOSLEEP.SYNCS 0x989680 ;  /* 0x009896800000895d */ /* 0x004fea0003900000 */
[----:B------:R-:W2:Y:S02]  /*93e0*/  @!P0 SYNCS.PHASECHK.TRANS64 P0, [R0+URZ], R3 ;  /* 0x00000003000085a7 */ /* 0x000ea400080010ff */
[----:B--2---:R-:W-:Y:S05]  /*93f0*/  @!P0 BRA `(.L_x_167) ;  /* 0xfffffffc00f08947 */ /* 0x004fea000383ffff */
[----:B------:R-:W-:Y:S05]  /*9400*/  BRA `(.L_x_168) ;  /* 0xffffff9800987947 */ /* 0x000fea000383ffff */
.L_x_49:
[----:B------:R-:W-:-:S07]  /*9410*/  MOV R0, UR5 ;  /* 0x0000000500007c02 */ /* 0x000fce0008000f00 */
.L_x_169:
[----:B-1----:R1:W2:Y:S02]  /*9420*/  SYNCS.PHASECHK.TRANS64.TRYWAIT P0, [R0+URZ], R3 ;  /* 0x00000003000075a7 */ /* 0x0022a400080011ff */
[----:B--2---:R-:W-:Y:S05]  /*9430*/  @!P0 NANOSLEEP.SYNCS 0x989680 ;  /* 0x009896800000895d */ /* 0x004fea0003900000 */
[----:B------:R-:W2:Y:S02]  /*9440*/  @!P0 SYNCS.PHASECHK.TRANS64 P0, [R0+URZ], R3 ;  /* 0x00000003000085a7 */ /* 0x000ea400080010ff */
[----:B--2---:R-:W-:Y:S05]  /*9450*/  @!P0 BRA `(.L_x_169) ;  /* 0xfffffffc00f08947 */ /* 0x004fea000383ffff */
[----:B------:R-:W-:Y:S05]  /*9460*/  BRA `(.L_x_170) ;  /* 0xffffff9800a47947 */ /* 0x000fea000383ffff */
.L_x_50:
[----:B------:R-:W-:-:S07]  /*9470*/  MOV R0, UR5 ;  /* 0x0000000500007c02 */ /* 0x000fce0008000f00 */
.L_x_171:
[----:B-1----:R1:W2:Y:S02]  /*9480*/  SYNCS.PHASECHK.TRANS64.TRYWAIT P0, [R0+URZ], R3 ;  /* 0x00000003000075a7 */ /* 0x0022a400080011ff */
[----:B--2---:R-:W-:Y:S05]  /*9490*/  @!P0 NANOSLEEP.SYNCS 0x989680 ;  /* 0x009896800000895d */ /* 0x004fea0003900000 */
[----:B------:R-:W2:Y:S02]  /*94a0*/  @!P0 SYNCS.PHASECHK.TRANS64 P0, [R0+URZ], R3 ;  /* 0x00000003000085a7 */ /* 0x000ea400080010ff */
[----:B--2---:R-:W-:Y:S05]  /*94b0*/  @!P0 BRA `(.L_x_171) ;  /* 0xfffffffc00f08947 */ /* 0x004fea000383ffff */
[----:B------:R-:W-:Y:S05]  /*94c0*/  BRA `(.L_x_172) ;  /* 0xffffff9800b07947 */ /* 0x000fea000383ffff */
.L_x_51:
[----:B------:R-:W-:-:S07]  /*94d0*/  MOV R0, UR5 ;  /* 0x0000000500007c02 */ /* 0x000fce0008000f00 */
.L_x_173:
[----:B-1----:R1:W2:Y:S02]  /*94e0*/  SYNCS.PHASECHK.TRANS64.TRYWAIT P0, [R0+URZ], R3 ;  /* 0x00000003000075a7 */ /* 0x0022a400080011ff */
[----:B--2---:R-:W-:Y:S05]  /*94f0*/  @!P0 NANOSLEEP.SYNCS 0x989680 ;  /* 0x009896800000895d */ /* 0x004fea0003900000 */
[----:B------:R-:W2:Y:S02]  /*9500*/  @!P0 SYNCS.PHASECHK.TRANS64 P0, [R0+URZ], R3 ;  /* 0x00000003000085a7 */ /* 0x000ea400080010ff */
[----:B--2---:R-:W-:Y:S05]  /*9510*/  @!P0 BRA `(.L_x_173) ;  /* 0xfffffffc00f08947 */ /* 0x004fea000383ffff */
[----:B------:R-:W-:Y:S05]  /*9520*/  BRA `(.L_x_174) ;  /* 0xffffff9800bc7947 */ /* 0x000fea000383ffff */
.L_x_52:
[----:B------:R-:W-:-:S07]  /*9530*/  MOV R0, UR5 ;  /* 0x0000000500007c02 */ /* 0x000fce0008000f00 */
.L_x_175:
[----:B-1----:R1:W2:Y:S02]  /*9540*/  SYNCS.PHASECHK.TRANS64.TRYWAIT P0, [R0+URZ], R3 ;  /* 0x00000003000075a7 */ /* 0x0022a400080011ff */
[----:B--2---:R-:W-:Y:S05]  /*9550*/  @!P0 NANOSLEEP.SYNCS 0x989680 ;  /* 0x009896800000895d */ /* 0x004fea0003900000 */
[----:B------:R-:W2:Y:S02]  /*9560*/  @!P0 SYNCS.PHASECHK.TRANS64 P0, [R0+URZ], R3 ;  /* 0x00000003000085a7 */ /* 0x000ea400080010ff */
[----:B--2---:R-:W-:Y:S05]  /*9570*/  @!P0 BRA `(.L_x_175) ;  /* 0xfffffffc00f08947 */ /* 0x004fea000383ffff */
[----:B------:R-:W-:Y:S05]  /*9580*/  BRA `(.L_x_176) ;  /* 0xffffff9800c87947 */ /* 0x000fea000383ffff */
.L_x_53:
[----:B------:R-:W-:-:S07]  /*9590*/  MOV R0, UR5 ;  /* 0x0000000500007c02 */ /* 0x000fce0008000f00 */
.L_x_177:
[----:B-1----:R1:W2:Y:S02]  /*95a0*/  SYNCS.PHASECHK.TRANS64.TRYWAIT P0, [R0+URZ], R3 ;  /* 0x00000003000075a7 */ /* 0x0022a400080011ff */
[----:B--2---:R-:W-:Y:S05]  /*95b0*/  @!P0 NANOSLEEP.SYNCS 0x989680 ;  /* 0x009896800000895d */ /* 0x004fea0003900000 */
[----:B------:R-:W2:Y:S02]  /*95c0*/  @!P0 SYNCS.PHASECHK.TRANS64 P0, [R0+URZ], R3 ;  /* 0x00000003000085a7 */ /* 0x000ea400080010ff */
[----:B--2---:R-:W-:Y:S05]  /*95d0*/  @!P0 BRA `(.L_x_177) ;  /* 0xfffffffc00f08947 */ /* 0x004fea000383ffff */
[----:B------:R-:W-:Y:S05]  /*95e0*/  BRA `(.L_x_178) ;  /* 0xffffff9800d47947 */ /* 0x000fea000383ffff */
.L_x_54:
[----:B------:R-:W-:-:S07]  /*95f0*/  MOV R0, UR5 ;  /* 0x0000000500007c02 */ /* 0x000fce0008000f00 */
.L_x_179:
[----:B-1----:R1:W2:Y:S02]  /*9600*/  SYNCS.PHASECHK.TRANS64.TRYWAIT P0, [R0+URZ], R3 ;  /* 0x00000003000075a7 */ /* 0x0022a400080011ff */
[----:B--2---:R-:W-:Y:S05]  /*9610*/  @!P0 NANOSLEEP.SYNCS 0x989680 ;  /* 0x009896800000895d */ /* 0x004fea0003900000 */
[----:B------:R-:W2:Y:S02]  /*9620*/  @!P0 SYNCS.PHASECHK.TRANS64 P0, [R0+URZ], R3 ;  /* 0x00000003000085a7 */ /* 0x000ea400080010ff */
[----:B--2---:R-:W-:Y:S05]  /*9630*/  @!P0 BRA `(.L_x_179) ;  /* 0xfffffffc00f08947 */ /* 0x004fea000383ffff */
[----:B------:R-:W-:Y:S05]  /*9640*/  BRA `(.L_x_180) ;  /* 0xffffff9800e07947 */ /* 0x000fea000383ffff */
.L_x_55:
[----:B------:R-:W-:-:S07]  /*9650*/  MOV R0, UR5 ;  /* 0x0000000500007c02 */ /* 0x000fce0008000f00 */
.L_x_181:
[----:B-1----:R1:W2:Y:S02]  /*9660*/  SYNCS.PHASECHK.TRANS64.TRYWAIT P0, [R0+URZ], R3 ;  /* 0x00000003000075a7 */ /* 0x0022a400080011ff */
[----:B--2---:R-:W-:Y:S05]  /*9670*/  @!P0 NANOSLEEP.SYNCS 0x989680 ;  /* 0x009896800000895d */ /* 0x004fea0003900000 */
[----:B------:R-:W2:Y:S02]  /*9680*/  @!P0 SYNCS.PHASECHK.TRANS64 P0, [R0+URZ], R3 ;  /* 0x00000003000085a7 */ /* 0x000ea400080010ff */
[----:B--2---:R-:W-:Y:S05]  /*9690*/  @!P0 BRA `(.L_x_181) ;  /* 0xfffffffc00f08947 */ /* 0x004fea000383ffff */
[----:B------:R-:W-:Y:S05]  /*96a0*/  BRA `(.L_x_182) ;  /* 0xffffff9800ec7947 */ /* 0x000fea000383ffff */
.L_x_56:
[----:B------:R-:W-:-:S07]  /*96b0*/  MOV R0, UR5 ;  /* 0x0000000500007c02 */ /* 0x000fce0008000f00 */
.L_x_183:
[----:B-1----:R1:W2:Y:S02]  /*96c0*/  SYNCS.PHASECHK.TRANS64.TRYWAIT P0, [R0+URZ], R3 ;  /* 0x00000003000075a7 */ /* 0x0022a400080011ff */
[----:B--2---:R-:W-:Y:S05]  /*96d0*/  @!P0 NANOSLEEP.SYNCS 0x989680 ;  /* 0x009896800000895d */ /* 0x004fea0003900000 */
[----:B------:R-:W2:Y:S02]  /*96e0*/  @!P0 SYNCS.PHASECHK.TRANS64 P0, [R0+URZ], R3 ;  /* 0x00000003000085a7 */ /* 0x000ea400080010ff */
[----:B--2---:R-:W-:Y:S05]  /*96f0*/  @!P0 BRA `(.L_x_183) ;  /* 0xfffffffc00f08947 */ /* 0x004fea000383ffff */
[----:B------:R-:W-:Y:S05]  /*9700*/  BRA `(.L_x_184) ;  /* 0xffffff9800f87947 */ /* 0x000fea000383ffff */
.L_x_57:
[----:B------:R-:W-:-:S07]  /*9710*/  MOV R0, UR5 ;  /* 0x0000000500007c02 */ /* 0x000fce0008000f00 */
.L_x_185:
[----:B-1----:R1:W2:Y:S02]  /*9720*/  SYNCS.PHASECHK.TRANS64.TRYWAIT P0, [R0+URZ], R3 ;  /* 0x00000003000075a7 */ /* 0x0022a400080011ff */
[----:B--2---:R-:W-:Y:S05]  /*9730*/  @!P0 NANOSLEEP.SYNCS 0x989680 ;  /* 0x009896800000895d */ /* 0x004fea0003900000 */
[----:B------:R-:W2:Y:S02]  /*9740*/  @!P0 SYNCS.PHASECHK.TRANS64 P0, [R0+URZ], R3 ;  /* 0x00000003000085a7 */ /* 0x000ea400080010ff */
[----:B--2---:R-:W-:Y:S05]  /*9750*/  @!P0 BRA `(.L_x_185) ;  /* 0xfffffffc00f08947 */ /* 0x004fea000383ffff */
[----:B------:R-:W-:Y:S05]  /*9760*/  BRA `(.L_x_186) ;  /* 0xffffff9c00047947 */ /* 0x000fea000383ffff */
.L_x_58:
[----:B------:R-:W-:-:S07]  /*9770*/  MOV R0, UR5 ;  /* 0x0000000500007c02 */ /* 0x000fce0008000f00 */
.L_x_187:
[----:B-1----:R1:W2:Y:S02]  /*9780*/  SYNCS.PHASECHK.TRANS64.TRYWAIT P0, [R0+URZ], R3 ;  /* 0x00000003000075a7 */ /* 0x0022a400080011ff */
[----:B--2---:R-:W-:Y:S05]  /*9790*/  @!P0 NANOSLEEP.SYNCS 0x989680 ;  /* 0x009896800000895d */ /* 0x004fea0003900000 */
[----:B------:R-:W2:Y:S02]  /*97a0*/  @!P0 SYNCS.PHASECHK.TRANS64 P0, [R0+URZ], R3 ;  /* 0x00000003000085a7 */ /* 0x000ea400080010ff */
[----:B--2---:R-:W-:Y:S05]  /*97b0*/  @!P0 BRA `(.L_x_187) ;  /* 0xfffffffc00f08947 */ /* 0x004fea000383ffff */
[----:B------:R-:W-:Y:S05]  /*97c0*/  BRA `(.L_x_188) ;  /* 0xffffff9c00107947 */ /* 0x000fea000383ffff */
.L_x_59:
[----:B------:R-:W-:-:S07]  /*97d0*/  MOV R0, UR5 ;  /* 0x0000000500007c02 */ /* 0x000fce0008000f00 */
.L_x_189:
[----:B-1----:R1:W2:Y:S02]  /*97e0*/  SYNCS.PHASECHK.TRANS64.TRYWAIT P0, [R0+URZ], R3 ;  /* 0x00000003000075a7 */ /* 0x0022a400080011ff */
[----:B--2---:R-:W-:Y:S05]  /*97f0*/  @!P0 NANOSLEEP.SYNCS 0x989680 ;  /* 0x009896800000895d */ /* 0x004fea0003900000 */
[----:B------:R-:W2:Y:S02]  /*9800*/  @!P0 SYNCS.PHASECHK.TRANS64 P0, [R0+URZ], R3 ;  /* 0x00000003000085a7 */ /* 0x000ea400080010ff */
[----:B--2---:R-:W-:Y:S05]  /*9810*/  @!P0 BRA `(.L_x_189) ;  /* 0xfffffffc00f08947 */ /* 0x004fea000383ffff */
[----:B------:R-:W-:Y:S05]  /*9820*/  BRA `(.L_x_190) ;  /* 0xffffff9c001c7947 */ /* 0x000fea000383ffff */
.L_x_60:
[----:B------:R-:W-:-:S07]  /*9830*/  MOV R0, UR5 ;  /* 0x0000000500007c02 */ /* 0x000fce0008000f00 */
.L_x_191:
[----:B-1----:R1:W2:Y:S02]  /*9840*/  SYNCS.PHASECHK.TRANS64.TRYWAIT P0, [R0+URZ], R3 ;  /* 0x00000003000075a7 */ /* 0x0022a400080011ff */
[----:B--2---:R-:W-:Y:S05]  /*9850*/  @!P0 NANOSLEEP.SYNCS 0x989680 ;  /* 0x009896800000895d */ /* 0x004fea0003900000 */
[----:B------:R-:W2:Y:S02]  /*9860*/  @!P0 SYNCS.PHASECHK.TRANS64 P0, [R0+URZ], R3 ;  /* 0x00000003000085a7 */ /* 0x000ea400080010ff */
[----:B--2---:R-:W-:Y:S05]  /*9870*/  @!P0 BRA `(.L_x_191) ;  /* 0xfffffffc00f08947 */ /* 0x004fea000383ffff */
[----:B------:R-:W-:Y:S05]  /*9880*/  BRA `(.L_x_192) ;  /* 0xffffff9c00287947 */ /* 0x000fea000383ffff */
.L_x_61:
[----:B------:R-:W-:-:S07]  /*9890*/  MOV R0, UR5 ;  /* 0x0000000500007c02 */ /* 0x000fce0008000f00 */
.L_x_193:
[----:B-1----:R1:W2:Y:S02]  /*98a0*/  SYNCS.PHASECHK.TRANS64.TRYWAIT P0, [R0+URZ], R3 ;  /* 0x00000003000075a7 */ /* 0x0022a400080011ff */
[----:B--2---:R-:W-:Y:S05]  /*98b0*/  @!P0 NANOSLEEP.SYNCS 0x989680 ;  /* 0x009896800000895d */ /* 0x004fea0003900000 */
[----:B------:R-:W2:Y:S02]  /*98c0*/  @!P0 SYNCS.PHASECHK.TRANS64 P0, [R0+URZ], R3 ;  /* 0x00000003000085a7 */ /* 0x000ea400080010ff */
[----:B--2---:R-:W-:Y:S05]  /*98d0*/  @!P0 BRA `(.L_x_193) ;  /* 0xfffffffc00f08947 */ /* 0x004fea000383ffff */
[----:B------:R-:W-:Y:S05]  /*98e0*/  BRA `(.L_x_194) ;  /* 0xffffff9c00347947 */ /* 0x000fea000383ffff */
.L_x_62:
[----:B------:R-:W-:-:S07]  /*98f0*/  MOV R0, UR5 ;  /* 0x0000000500007c02 */ /* 0x000fce0008000f00 */
.L_x_195:
[----:B-1----:R1:W2:Y:S02]  /*9900*/  SYNCS.PHASECHK.TRANS64.TRYWAIT P0, [R0+URZ], R3 ;  /* 0x00000003000075a7 */ /* 0x0022a400080011ff */
[----:B--2---:R-:W-:Y:S05]  /*9910*/  @!P0 NANOSLEEP.SYNCS 0x989680 ;  /* 0x009896800000895d */ /* 0x004fea0003900000 */
[----:B------:R-:W2:Y:S02]  /*9920*/  @!P0 SYNCS.PHASECHK.TRANS64 P0, [R0+URZ], R3 ;  /* 0x00000003000085a7 */ /* 0x000ea400080010ff */
[----:B--2---:R-:W-:Y:S05]  /*9930*/  @!P0 BRA `(.L_x_195) ;  /* 0xfffffffc00f08947 */ /* 0x004fea000383ffff */
[----:B------:R-:W-:Y:S05]  /*9940*/  BRA `(.L_x_196) ;  /* 0xffffff9c00407947 */ /* 0x000fea000383ffff */
.L_x_63:
[----:B------:R-:W-:-:S07]  /*9950*/  MOV R0, UR5 ;  /* 0x0000000500007c02 */ /* 0x000fce0008000f00 */
.L_x_197:
[----:B-1----:R1:W2:Y:S02]  /*9960*/  SYNCS.PHASECHK.TRANS64.TRYWAIT P0, [R0+URZ], R3 ;  /* 0x00000003000075a7 */ /* 0x0022a400080011ff */
[----:B--2---:R-:W-:Y:S05]  /*9970*/  @!P0 NANOSLEEP.SYNCS 0x989680 ;  /* 0x009896800000895d */ /* 0x004fea0003900000 */
[----:B------:R-:W2:Y:S02]  /*9980*/  @!P0 SYNCS.PHASECHK.TRANS64 P0, [R0+URZ], R3 ;  /* 0x00000003000085a7 */ /* 0x000ea400080010ff */
[----:B--2---:R-:W-:Y:S05]  /*9990*/  @!P0 BRA `(.L_x_197) ;  /* 0xfffffffc00f08947 */ /* 0x004fea000383ffff */
[----:B------:R-:W-:Y:S05]  /*99a0*/  BRA `(.L_x_198) ;  /* 0xffffff9c004c7947 */ /* 0x000fea000383ffff */
.L_x_64:
[----:B------:R-:W-:-:S07]  /*99b0*/  MOV R0, UR5 ;  /* 0x0000000500007c02 */ /* 0x000fce0008000f00 */
.L_x_199:
[----:B-1----:R1:W2:Y:S02]  /*99c0*/  SYNCS.PHASECHK.TRANS64.TRYWAIT P0, [R0+URZ], R3 ;  /* 0x00000003000075a7 */ /* 0x0022a400080011ff */
[----:B--2---:R-:W-:Y:S05]  /*99d0*/  @!P0 NANOSLEEP.SYNCS 0x989680 ;  /* 0x009896800000895d */ /* 0x004fea0003900000 */
[----:B------:R-:W2:Y:S02]  /*99e0*/  @!P0 SYNCS.PHASECHK.TRANS64 P0, [R0+URZ], R3 ;  /* 0x00000003000085a7 */ /* 0x000ea400080010ff */
[----:B--2---:R-:W-:Y:S05]  /*99f0*/  @!P0 BRA `(.L_x_199) ;  /* 0xfffffffc00f08947 */ /* 0x004fea000383ffff */
[----:B------:R-:W-:Y:S05]  /*9a00*/  BRA `(.L_x_200) ;  /* 0xffffff9c00587947 */ /* 0x000fea000383ffff */
.L_x_65:
[----:B------:R-:W-:-:S07]  /*9a10*/  MOV R0, UR5 ;  /* 0x0000000500007c02 */ /* 0x000fce0008000f00 */
.L_x_201:
[----:B-1----:R1:W2:Y:S02]  /*9a20*/  SYNCS.PHASECHK.TRANS64.TRYWAIT P0, [R0+URZ], R3 ;  /* 0x00000003000075a7 */ /* 0x0022a400080011ff */
[----:B--2---:R-:W-:Y:S05]  /*9a30*/  @!P0 NANOSLEEP.SYNCS 0x989680 ;  /* 0x009896800000895d */ /* 0x004fea0003900000 */
[----:B------:R-:W2:Y:S02]  /*9a40*/  @!P0 SYNCS.PHASECHK.TRANS64 P0, [R0+URZ], R3 ;  /* 0x00000003000085a7 */ /* 0x000ea400080010ff */
[----:B--2---:R-:W-:Y:S05]  /*9a50*/  @!P0 BRA `(.L_x_201) ;  /* 0xfffffffc00f08947 */ /* 0x004fea000383ffff */
[----:B------:R-:W-:Y:S05]  /*9a60*/  BRA `(.L_x_202) ;  /* 0xffffff9c00647947 */ /* 0x000fea000383ffff */
.L_x_66:
[----:B------:R-:W-:-:S07]  /*9a70*/  MOV R0, UR5 ;  /* 0x0000000500007c02 */ /* 0x000fce0008000f00 */
.L_x_203:
[----:B-1----:R1:W2:Y:S02]  /*9a80*/  SYNCS.PHASECHK.TRANS64.TRYWAIT P0, [R0+URZ], R3 ;  /* 0x00000003000075a7 */ /* 0x0022a400080011ff */
[----:B--2---:R-:W-:Y:S05]  /*9a90*/  @!P0 NANOSLEEP.SYNCS 0x989680 ;  /* 0x009896800000895d */ /* 0x004fea0003900000 */
[----:B------:R-:W2:Y:S02]  /*9aa0*/  @!P0 SYNCS.PHASECHK.TRANS64 P0, [R0+URZ], R3 ;  /* 0x00000003000085a7 */ /* 0x000ea400080010ff */
[----:B--2---:R-:W-:Y:S05]  /*9ab0*/  @!P0 BRA `(.L_x_203) ;  /* 0xfffffffc00f08947 */ /* 0x004fea000383ffff */
[----:B------:R-:W-:Y:S05]  /*9ac0*/  BRA `(.L_x_204) ;  /* 0xffffff9c00707947 */ /* 0x000fea000383ffff */
.L_x_67:
[----:B------:R-:W-:-:S07]  /*9ad0*/  MOV R0, UR5 ;  /* 0x0000000500007c02 */ /* 0x000fce0008000f00 */
.L_x_205:
[----:B-1----:R1:W2:Y:S02]  /*9ae0*/  SYNCS.PHASECHK.TRANS64.TRYWAIT P0, [R0+URZ], R3 ;  /* 0x00000003000075a7 */ /* 0x0022a400080011ff */
[----:B--2---:R-:W-:Y:S05]  /*9af0*/  @!P0 NANOSLEEP.SYNCS 0x989680 ;  /* 0x009896800000895d */ /* 0x004fea0003900000 */
[----:B------:R-:W2:Y:S02]  /*9b00*/  @!P0 SYNCS.PHASECHK.TRANS64 P0, [R0+URZ], R3 ;  /* 0x00000003000085a7 */ /* 0x000ea400080010ff */
[----:B--2---:R-:W-:Y:S05]  /*9b10*/  @!P0 BRA `(.L_x_205) ;  /* 0xfffffffc00f08947 */ /* 0x004fea000383ffff */
[----:B------:R-:W-:Y:S05]  /*9b20*/  BRA `(.L_x_206) ;  /* 0xffffff9c007c7947 */ /* 0x000fea000383ffff */
.L_x_68:
[----:B------:R-:W-:-:S07]  /*9b30*/  MOV R0, UR5 ;  /* 0x0000000500007c02 */ /* 0x000fce0008000f00 */
.L_x_207:
[----:B-1----:R1:W2:Y:S02]  /*9b40*/  SYNCS.PHASECHK.TRANS64.TRYWAIT P0, [R0+URZ], R3 ;  /* 0x00000003000075a7 */ /* 0x0022a400080011ff */
[----:B--2---:R-:W-:Y:S05]  /*9b50*/  @!P0 NANOSLEEP.SYNCS 0x989680 ;  /* 0x009896800000895d */ /* 0x004fea0003900000 */
[----:B------:R-:W2:Y:S02]  /*9b60*/  @!P0 SYNCS.PHASECHK.TRANS64 P0, [R0+URZ], R3 ;  /* 0x00000003000085a7 */ /* 0x000ea400080010ff */
[----:B--2---:R-:W-:Y:S05]  /*9b70*/  @!P0 BRA `(.L_x_207) ;  /* 0xfffffffc00f08947 */ /* 0x004fea000383ffff */
[----:B------:R-:W-:Y:S05]  /*9b80*/  BRA `(.L_x_208) ;  /* 0xffffff9c00887947 */ /* 0x000fea000383ffff */
.L_x_69:
[----:B------:R-:W-:-:S07]  /*9b90*/  MOV R0, UR5 ;  /* 0x0000000500007c02 */ /* 0x000fce0008000f00 */
.L_x_209:
[----:B-1----:R1:W2:Y:S02]  /*9ba0*/  SYNCS.PHASECHK.TRANS64.TRYWAIT P0, [R0+URZ], R3 ;  /* 0x00000003000075a7 */ /* 0x0022a400080011ff */
[----:B--2---:R-:W-:Y:S05]  /*9bb0*/  @!P0 NANOSLEEP.SYNCS 0x989680 ;  /* 0x009896800000895d */ /* 0x004fea0003900000 */
[----:B------:R-:W2:Y:S02]  /*9bc0*/  @!P0 SYNCS.PHASECHK.TRANS64 P0, [R0+URZ], R3 ;  /* 0x00000003000085a7 */ /* 0x000ea400080010ff */
[----:B--2---:R-:W-:Y:S05]  /*9bd0*/  @!P0 BRA `(.L_x_209) ;  /* 0xfffffffc00f08947 */ /* 0x004fea000383ffff */
[----:B------:R-:W-:Y:S05]  /*9be0*/  BRA `(.L_x_210) ;  /* 0xffffff9c00947947 */ /* 0x000fea000383ffff */
.L_x_70:
[----:B------:R-:W-:-:S07]  /*9bf0*/  MOV R0, UR5 ;  /* 0x0000000500007c02 */ /* 0x000fce0008000f00 */
.L_x_211:
[----:B-1----:R1:W2:Y:S02]  /*9c00*/  SYNCS.PHASECHK.TRANS64.TRYWAIT P0, [R0+URZ], R3 ;  /* 0x00000003000075a7 */ /* 0x0022a400080011ff */
[----:B--2---:R-:W-:Y:S05]  /*9c10*/  @!P0 NANOSLEEP.SYNCS 0x989680 ;  /* 0x009896800000895d */ /* 0x004fea0003900000 */
[----:B------:R-:W2:Y:S02]  /*9c20*/  @!P0 SYNCS.PHASECHK.TRANS64 P0, [R0+URZ], R3 ;  /* 0x00000003000085a7 */ /* 0x000ea400080010ff */
[----:B--2---:R-:W-:Y:S05]  /*9c30*/  @!P0 BRA `(.L_x_211) ;  /* 0xfffffffc00f08947 */ /* 0x004fea000383ffff */
[----:B------:R-:W-:Y:S05]  /*9c40*/  BRA `(.L_x_212) ;  /* 0xffffff9c00a07947 */ /* 0x000fea000383ffff */
.L_x_71:
[----:B------:R-:W-:-:S07]  /*9c50*/  MOV R0, UR5 ;  /* 0x0000000500007c02 */ /* 0x000fce0008000f00 */
.L_x_213:
[----:B-1----:R1:W2:Y:S02]  /*9c60*/  SYNCS.PHASECHK.TRANS64.TRYWAIT P0, [R0+URZ], R3 ;  /* 0x00000003000075a7 */ /* 0x0022a400080011ff */
[----:B--2---:R-:W-:Y:S05]  /*9c70*/  @!P0 NANOSLEEP.SYNCS 0x989680 ;  /* 0x009896800000895d */ /* 0x004fea0003900000 */
[----:B------:R-:W2:Y:S02]  /*9c80*/  @!P0 SYNCS.PHASECHK.TRANS64 P0, [R0+URZ], R3 ;  /* 0x00000003000085a7 */ /* 0x000ea400080010ff */
[----:B--2---:R-:W-:Y:S05]  /*9c90*/  @!P0 BRA `(.L_x_213) ;  /* 0xfffffffc00f08947 */ /* 0x004fea000383ffff */
[----:B------:R-:W-:Y:S05]  /*9ca0*/  BRA `(.L_x_214) ;  /* 0xffffff9c00ac7947 */ /* 0x000fea000383ffff */
.L_x_72:
[----:B------:R-:W-:-:S07]  /*9cb0*/  MOV R0, UR5 ;  /* 0x0000000500007c02 */ /* 0x000fce0008000f00 */
.L_x_215:
[----:B-1----:R1:W2:Y:S02]  /*9cc0*/  SYNCS.PHASECHK.TRANS64.TRYWAIT P0, [R0+URZ], R3 ;  /* 0x00000003000075a7 */ /* 0x0022a400080011ff */
[----:B--2---:R-:W-:Y:S05]  /*9cd0*/  @!P0 NANOSLEEP.SYNCS 0x989680 ;  /* 0x009896800000895d */ /* 0x004fea0003900000 */
[----:B------:R-:W2:Y:S02]  /*9ce0*/  @!P0 SYNCS.PHASECHK.TRANS64 P0, [R0+URZ], R3 ;  /* 0x00000003000085a7 */ /* 0x000ea400080010ff */
[----:B--2---:R-:W-:Y:S05]  /*9cf0*/  @!P0 BRA `(.L_x_215) ;  /* 0xfffffffc00f08947 */ /* 0x004fea000383ffff */
[----:B------:R-:W-:Y:S05]  /*9d00*/  BRA `(.L_x_216) ;  /* 0xffffff9c00b87947 */ /* 0x000fea000383ffff */
.L_x_73:
[----:B------:R-:W-:-:S07]  /*9d10*/  MOV R0, UR5 ;  /* 0x0000000500007c02 */ /* 0x000fce0008000f00 */
.L_x_217:
[----:B-1----:R1:W2:Y:S02]  /*9d20*/  SYNCS.PHASECHK.TRANS64.TRYWAIT P0, [R0+URZ], R3 ;  /* 0x00000003000075a7 */ /* 0x0022a400080011ff */
[----:B--2---:R-:W-:Y:S05]  /*9d30*/  @!P0 NANOSLEEP.SYNCS 0x989680 ;  /* 0x009896800000895d */ /* 0x004fea0003900000 */
[----:B------:R-:W2:Y:S02]  /*9d40*/  @!P0 SYNCS.PHASECHK.TRANS64 P0, [R0+URZ], R3 ;  /* 0x00000003000085a7 */ /* 0x000ea400080010ff */
[----:B--2---:R-:W-:Y:S05]  /*9d50*/  @!P0 BRA `(.L_x_217) ;  /* 0xfffffffc00f08947 */ /* 0x004fea000383ffff */
[----:B------:R-:W-:Y:S05]  /*9d60*/  BRA `(.L_x_218) ;  /* 0xffffff9c00c47947 */ /* 0x000fea000383ffff */
.L_x_74:
[----:B------:R-:W-:-:S07]  /*9d70*/  MOV R0, UR5 ;  /* 0x0000000500007c02 */ /* 0x000fce0008000f00 */
.L_x_219:
[----:B-1----:R1:W2:Y:S02]  /*9d80*/  SYNCS.PHASECHK.TRANS64.TRYWAIT P0, [R0+URZ], R3 ;  /* 0x00000003000075a7 */ /* 0x0022a400080011ff */
[----:B--2---:R-:W-:Y:S05]  /*9d90*/  @!P0 NANOSLEEP.SYNCS 0x989680 ;  /* 0x009896800000895d */ /* 0x004fea0003900000 */
[----:B------:R-:W2:Y:S02]  /*9da0*/  @!P0 SYNCS.PHASECHK.TRANS64 P0, [R0+URZ], R3 ;  /* 0x00000003000085a7 */ /* 0x000ea400080010ff */
[----:B--2---:R-:W-:Y:S05]  /*9db0*/  @!P0 BRA `(.L_x_219) ;  /* 0xfffffffc00f08947 */ /* 0x004fea000383ffff */
[----:B------:R-:W-:Y:S05]  /*9dc0*/  BRA `(.L_x_220) ;  /* 0xffffff9c00d07947 */ /* 0x000fea000383ffff */
.L_x_75:
[----:B------:R-:W-:-:S07]  /*9dd0*/  MOV R0, UR5 ;  /* 0x0000000500007c02 */ /* 0x000fce0008000f00 */
.L_x_221:
[----:B-1----:R1:W2:Y:S02]  /*9de0*/  SYNCS.PHASECHK.TRANS64.TRYWAIT P0, [R0+URZ], R3 ;  /* 0x00000003000075a7 */ /* 0x0022a400080011ff */
[----:B--2---:R-:W-:Y:S05]  /*9df0*/  @!P0 NANOSLEEP.SYNCS 0x989680 ;  /* 0x009896800000895d */ /* 0x004fea0003900000 */
[----:B------:R-:W2:Y:S02]  /*9e00*/  @!P0 SYNCS.PHASECHK.TRANS64 P0, [R0+URZ], R3 ;  /* 0x00000003000085a7 */ /* 0x000ea400080010ff */
[----:B--2---:R-:W-:Y:S05]  /*9e10*/  @!P0 BRA `(.L_x_221) ;  /* 0xfffffffc00f08947 */ /* 0x004fea000383ffff */
[----:B------:R-:W-:Y:S05]  /*9e20*/  BRA `(.L_x_222) ;  /* 0xffffff9c00dc7947 */ /* 0x000fea000383ffff */
.L_x_76:
[----:B------:R-:W-:-:S07]  /*9e30*/  MOV R0, UR5 ;  /* 0x0000000500007c02 */ /* 0x000fce0008000f00 */
.L_x_223:
[----:B-1----:R1:W2:Y:S02]  /*9e40*/  SYNCS.PHASECHK.TRANS64.TRYWAIT P0, [R0+URZ], R3 ;  /* 0x00000003000075a7 */ /* 0x0022a400080011ff */
[----:B--2---:R-:W-:Y:S05]  /*9e50*/  @!P0 NANOSLEEP.SYNCS 0x989680 ;  /* 0x009896800000895d */ /* 0x004fea0003900000 */
[----:B------:R-:W2:Y:S02]  /*9e60*/  @!P0 SYNCS.PHASECHK.TRANS64 P0, [R0+URZ], R3 ;  /* 0x00000003000085a7 */ /* 0x000ea400080010ff */
[----:B--2---:R-:W-:Y:S05]  /*9e70*/  @!P0 BRA `(.L_x_223) ;  /* 0xfffffffc00f08947 */ /* 0x004fea000383ffff */
[----:B------:R-:W-:Y:S05]  /*9e80*/  BRA `(.L_x_224) ;  /* 0xffffff9c00e87947 */ /* 0x000fea000383ffff */
.L_x_77:
[----:B------:R-:W-:-:S07]  /*9e90*/  MOV R0, UR5 ;  /* 0x0000000500007c02 */ /* 0x000fce0008000f00 */
.L_x_225:
[----:B-1----:R1:W2:Y:S02]  /*9ea0*/  SYNCS.PHASECHK.TRANS64.TRYWAIT P0, [R0+URZ], R3 ;  /* 0x00000003000075a7 */ /* 0x0022a400080011ff */
[----:B--2---:R-:W-:Y:S05]  /*9eb0*/  @!P0 NANOSLEEP.SYNCS 0x989680 ;  /* 0x009896800000895d */ /* 0x004fea0003900000 */
[----:B------:R-:W2:Y:S02]  /*9ec0*/  @!P0 SYNCS.PHASECHK.TRANS64 P0, [R0+URZ], R3 ;  /* 0x00000003000085a7 */ /* 0x000ea400080010ff */
[----:B--2---:R-:W-:Y:S05]  /*9ed0*/  @!P0 BRA `(.L_x_225) ;  /* 0xfffffffc00f08947 */ /* 0x004fea000383ffff */
[----:B------:R-:W-:Y:S05]  /*9ee0*/  BRA `(.L_x_226) ;  /* 0xffffff9c00f47947 */ /* 0x000fea000383ffff */
.L_x_78:
[----:B------:R-:W-:-:S07]  /*9ef0*/  MOV R0, UR5 ;  /* 0x0000000500007c02 */ /* 0x000fce0008000f00 */
.L_x_227:
[----:B-1----:R1:W2:Y:S02]  /*9f00*/  SYNCS.PHASECHK.TRANS64.TRYWAIT P0, [R0+URZ], R3 ;  /* 0x00000003000075a7 */ /* 0x0022a400080011ff */
[----:B--2---:R-:W-:Y:S05]  /*9f10*/  @!P0 NANOSLEEP.SYNCS 0x989680 ;  /* 0x009896800000895d */ /* 0x004fea0003900000 */
[----:B------:R-:W2:Y:S02]  /*9f20*/  @!P0 SYNCS.PHASECHK.TRANS64 P0, [R0+URZ], R3 ;  /* 0x00000003000085a7 */ /* 0x000ea400080010ff */
[----:B--2---:R-:W-:Y:S05]  /*9f30*/  @!P0 BRA `(.L_x_227) ;  /* 0xfffffffc00f08947 */ /* 0x004fea000383ffff */
[----:B------:R-:W-:Y:S05]  /*9f40*/  BRA `(.L_x_228) ;  /* 0xffffffa000007947 */ /* 0x000fea000383ffff */
.L_x_79:
[----:B------:R-:W-:-:S07]  /*9f50*/  MOV R0, UR5 ;  /* 0x0000000500007c02 */ /* 0x000fce0008000f00 */
.L_x_229:
[----:B-1----:R1:W2:Y:S02]  /*9f60*/  SYNCS.PHASECHK.TRANS64.TRYWAIT P0, [R0+URZ], R3 ;  /* 0x00000003000075a7 */ /* 0x0022a400080011ff */
[----:B--2---:R-:W-:Y:S05]  /*9f70*/  @!P0 NANOSLEEP.SYNCS 0x989680 ;  /* 0x009896800000895d */ /* 0x004fea0003900000 */
[----:B------:R-:W2:Y:S02]  /*9f80*/  @!P0 SYNCS.PHASECHK.TRANS64 P0, [R0+URZ], R3 ;  /* 0x00000003000085a7 */ /* 0x000ea400080010ff */
[----:B--2---:R-:W-:Y:S05]  /*9f90*/  @!P0 BRA `(.L_x_229) ;  /* 0xfffffffc00f08947 */ /* 0x004fea000383ffff */
[----:B------:R-:W-:Y:S05]  /*9fa0*/  BRA `(.L_x_230) ;  /* 0xffffffa0000c7947 */ /* 0x000fea000383ffff */
.L_x_80:
[----:B------:R-:W-:-:S07]  /*9fb0*/  MOV R0, UR5 ;  /* 0x0000000500007c02 */ /* 0x000fce0008000f00 */
.L_x_231:
[----:B-1----:R1:W2:Y:S02]  /*9fc0*/  SYNCS.PHASECHK.TRANS64.TRYWAIT P0, [R0+URZ], R3 ;  /* 0x00000003000075a7 */ /* 0x0022a400080011ff */
[----:B--2---:R-:W-:Y:S05]  /*9fd0*/  @!P0 NANOSLEEP.SYNCS 0x989680 ;  /* 0x009896800000895d */ /* 0x004fea0003900000 */
[----:B------:R-:W2:Y:S02]  /*9fe0*/  @!P0 SYNCS.PHASECHK.TRANS64 P0, [R0+URZ], R3 ;  /* 0x00000003000085a7 */ /* 0x000ea400080010ff */
[----:B--2---:R-:W-:Y:S05]  /*9ff0*/  @!P0 BRA `(.L_x_231) ;  /* 0xfffffffc00f08947 */ /* 0x004fea000383ffff */
[----:B------:R-:W-:Y:S05]  /*a000*/  BRA `(.L_x_232) ;  /* 0xffffffa000187947 */ /* 0x000fea000383ffff */
.L_x_81:
[----:B------:R-:W-:-:S07]  /*a010*/  MOV R0, UR5 ;  /* 0x0000000500007c02 */ /* 0x000fce0008000f00 */
.L_x_233:
[----:B-1----:R1:W2:Y:S02]  /*a020*/  SYNCS.PHASECHK.TRANS64.TRYWAIT P0, [R0+URZ], R3 ;  /* 0x00000003000075a7 */ /* 0x0022a400080011ff */
[----:B--2---:R-:W-:Y:S05]  /*a030*/  @!P0 NANOSLEEP.SYNCS 0x989680 ;  /* 0x009896800000895d */ /* 0x004fea0003900000 */
[----:B------:R-:W2:Y:S02]  /*a040*/  @!P0 SYNCS.PHASECHK.TRANS64 P0, [R0+URZ], R3 ;  /* 0x00000003000085a7 */ /* 0x000ea400080010ff */
[----:B--2---:R-:W-:Y:S05]  /*a050*/  @!P0 BRA `(.L_x_233) ;  /* 0xfffffffc00f08947 */ /* 0x004fea000383ffff */
[----:B------:R-:W-:Y:S05]  /*a060*/  BRA `(.L_x_234) ;  /* 0xffffffa000247947 */ /* 0x000fea000383ffff */
.L_x_82:
[----:B------:R-:W-:-:S07]  /*a070*/  MOV R0, UR5 ;  /* 0x0000000500007c02 */ /* 0x000fce0008000f00 */
.L_x_235:
[----:B-1----:R1:W2:Y:S02]  /*a080*/  SYNCS.PHASECHK.TRANS64.TRYWAIT P0, [R0+URZ], R3 ;  /* 0x00000003000075a7 */ /* 0x0022a400080011ff */
[----:B--2---:R-:W-:Y:S05]  /*a090*/  @!P0 NANOSLEEP.SYNCS 0x989680 ;  /* 0x009896800000895d */ /* 0x004fea0003900000 */
[----:B------:R-:W2:Y:S02]  /*a0a0*/  @!P0 SYNCS.PHASECHK.TRANS64 P0, [R0+URZ], R3 ;  /* 0x00000003000085a7 */ /* 0x000ea400080010ff */
[----:B--2---:R-:W-:Y:S05]  /*a0b0*/  @!P0 BRA `(.L_x_235) ;  /* 0xfffffffc00f08947 */ /* 0x004fea000383ffff */
[----:B------:R-:W-:Y:S05]  /*a0c0*/  BRA `(.L_x_236) ;  /* 0xffffffa000307947 */ /* 0x000fea000383ffff */
.L_x_83:
[----:B------:R-:W-:-:S07]  /*a0d0*/  MOV R0, UR5 ;  /* 0x0000000500007c02 */ /* 0x000fce0008000f00 */
.L_x_237:
[----:B-1----:R1:W2:Y:S02]  /*a0e0*/  SYNCS.PHASECHK.TRANS64.TRYWAIT P0, [R0+URZ], R3 ;  /* 0x00000003000075a7 */ /* 0x0022a400080011ff */
[----:B--2---:R-:W-:Y:S05]  /*a0f0*/  @!P0 NANOSLEEP.SYNCS 0x989680 ;  /* 0x009896800000895d */ /* 0x004fea0003900000 */
[----:B------:R-:W2:Y:S02]  /*a100*/  @!P0 SYNCS.PHASECHK.TRANS64 P0, [R0+URZ], R3 ;  /* 0x00000003000085a7 */ /* 0x000ea400080010ff */
[----:B--2---:R-:W-:Y:S05]  /*a110*/  @!P0 BRA `(.L_x_237) ;  /* 0xfffffffc00f08947 */ /* 0x004fea000383ffff */
[----:B------:R-:W-:Y:S05]  /*a120*/  BRA `(.L_x_238) ;  /* 0xffffffa0003c7947 */ /* 0x000fea000383ffff */
.L_x_84:
[----:B------:R-:W-:-:S07]  /*a130*/  MOV R0, UR5 ;  /* 0x0000000500007c02 */ /* 0x000fce0008000f00 */
.L_x_239:
[----:B-1----:R1:W2:Y:S02]  /*a140*/  SYNCS.PHASECHK.TRANS64.TRYWAIT P0, [R0+URZ], R3 ;  /* 0x00000003000075a7 */ /* 0x0022a400080011ff */
[----:B--2---:R-:W-:Y:S05]  /*a150*/  @!P0 NANOSLEEP.SYNCS 0x989680 ;  /* 0x009896800000895d */ /* 0x004fea0003900000 */
[----:B------:R-:W2:Y:S02]  /*a160*/  @!P0 SYNCS.PHASECHK.TRANS64 P0, [R0+URZ], R3 ;  /* 0x00000003000085a7 */ /* 0x000ea400080010ff */
[----:B--2---:R-:W-:Y:S05]  /*a170*/  @!P0 BRA `(.L_x_239) ;  /* 0xfffffffc00f08947 */ /* 0x004fea000383ffff */
[----:B------:R-:W-:Y:S05]  /*a180*/  BRA `(.L_x_240) ;  /* 0xffffffa000487947 */ /* 0x000fea000383ffff */
.L_x_85:
[----:B------:R-:W-:-:S07]  /*a190*/  MOV R0, UR5 ;  /* 0x0000000500007c02 */ /* 0x000fce0008000f00 */
.L_x_241:
[----:B-1----:R1:W2:Y:S02]  /*a1a0*/  SYNCS.PHASECHK.TRANS64.TRYWAIT P0, [R0+URZ], R3 ;  /* 0x00000003000075a7 */ /* 0x0022a400080011ff */
[----:B--2---:R-:W-:Y:S05]  /*a1b0*/  @!P0 NANOSLEEP.SYNCS 0x989680 ;  /* 0x009896800000895d */ /* 0x004fea0003900000 */
[----:B------:R-:W2:Y:S02]  /*a1c0*/  @!P0 SYNCS.PHASECHK.TRANS64 P0, [R0+URZ], R3 ;  /* 0x00000003000085a7 */ /* 0x000ea400080010ff */
[----:B--2---:R-:W-:Y:S05]  /*a1d0*/  @!P0 BRA `(.L_x_241) ;  /* 0xfffffffc00f08947 */ /* 0x004fea000383ffff */
[----:B------:R-:W-:Y:S05]  /*a1e0*/  BRA `(.L_x_242) ;  /* 0xffffffa000547947 */ /* 0x000fea000383ffff */
.L_x_86:
[----:B------:R-:W-:-:S07]  /*a1f0*/  MOV R0, UR5 ;  /* 0x0000000500007c02 */ /* 0x000fce0008000f00 */
.L_x_243:
[----:B-1----:R1:W2:Y:S02]  /*a200*/  SYNCS.PHASECHK.TRANS64.TRYWAIT P0, [R0+URZ], R3 ;  /* 0x00000003000075a7 */ /* 0x0022a400080011ff */
[----:B--2---:R-:W-:Y:S05]  /*a210*/  @!P0 NANOSLEEP.SYNCS 0x989680 ;  /* 0x009896800000895d */ /* 0x004fea0003900000 */
[----:B------:R-:W2:Y:S02]  /*a220*/  @!P0 SYNCS.PHASECHK.TRANS64 P0, [R0+URZ], R3 ;  /* 0x00000003000085a7 */ /* 0x000ea400080010ff */
[----:B--2---:R-:W-:Y:S05]  /*a230*/  @!P0 BRA `(.L_x_243) ;  /* 0xfffffffc00f08947 */ /* 0x004fea000383ffff */
[----:B------:R-:W-:Y:S05]  /*a240*/  BRA `(.L_x_244) ;  /* 0xffffffa000607947 */ /* 0x000fea000383ffff */
.L_x_87:
[----:B------:R-:W-:-:S07]  /*a250*/  MOV R0, UR5 ;  /* 0x0000000500007c02 */ /* 0x000fce0008000f00 */
.L_x_245:
[----:B-1----:R1:W2:Y:S02]  /*a260*/  SYNCS.PHASECHK.TRANS64.TRYWAIT P0, [R0+URZ], R3 ;  /* 0x00000003000075a7 */ /* 0x0022a400080011ff */
[----:B--2---:R-:W-:Y:S05]  /*a270*/  @!P0 NANOSLEEP.SYNCS 0x989680 ;  /* 0x009896800000895d */ /* 0x004fea0003900000 */
[----:B------:R-:W2:Y:S02]  /*a280*/  @!P0 SYNCS.PHASECHK.TRANS64 P0, [R0+URZ], R3 ;  /* 0x00000003000085a7 */ /* 0x000ea400080010ff */
[----:B--2---:R-:W-:Y:S05]  /*a290*/  @!P0 BRA `(.L_x_245) ;  /* 0xfffffffc00f08947 */ /* 0x004fea000383ffff */
[----:B------:R-:W-:Y:S05]  /*a2a0*/  BRA `(.L_x_246) ;  /* 0xffffffa0006c7947 */ /* 0x000fea000383ffff */
.L_x_90:
[----:B-1----:R1:W2:Y:S02]  /*a2b0*/  SYNCS.PHASECHK.TRANS64.TRYWAIT P0, [R2+URZ+0x360], R4 ;  /* 0x00036004020075a7 */ /* 0x0022a400080011ff */
[----:B--2---:R-:W-:Y:S05]  /*a2c0*/  @!P0 NANOSLEEP.SYNCS 0x989680 ;  /* 0x009896800000895d */ /* 0x004fea0003900000 */
[----:B------:R-:W2:Y:S02]  /*a2d0*/  @!P0 SYNCS.PHASECHK.TRANS64 P0, [R2+URZ+0x360], R4 ;  /* 0x00036004020085a7 */ /* 0x000ea400080010ff */
[----:B--2---:R-:W-:Y:S05]  /*a2e0*/  @!P0 BRA `(.L_x_90) ;  /* 0xfffffffc00f08947 */ /* 0x004fea000383ffff */
[----:B------:R-:W-:Y:S05]  /*a2f0*/  BRA `(.L_x_247) ;  /* 0xffffffa000c87947 */ /* 0x000fea000383ffff */
.L_x_91:
[----:B------:R-:W-:-:S07]  /*a300*/  MOV R2, UR4 ;  /* 0x0000000400027c02 */ /* 0x000fce0008000f00 */
.L_x_248:
[----:B-1----:R1:W2:Y:S02]  /*a310*/  SYNCS.PHASECHK.TRANS64.TRYWAIT P0, [R2+URZ+0x310], R5 ;  /* 0x00031005020075a7 */ /* 0x0022a400080011ff */
[----:B--2---:R-:W-:Y:S05]  /*a320*/  @!P0 NANOSLEEP.SYNCS 0x989680 ;  /* 0x009896800000895d */ /* 0x004fea0003900000 */
[----:B------:R-:W2:Y:S02]  /*a330*/  @!P0 SYNCS.PHASECHK.TRANS64 P0, [R2+URZ+0x310], R5 ;  /* 0x00031005020085a7 */ /* 0x000ea400080010ff */
[----:B--2---:R-:W-:Y:S05]  /*a340*/  @!P0 BRA `(.L_x_248) ;  /* 0xfffffffc00f08947 */ /* 0x004fea000383ffff */
[----:B------:R-:W-:Y:S05]  /*a350*/  BRA `(.L_x_249) ;  /* 0xffffffa000d87947 */ /* 0x000fea000383ffff */
.L_x_92:
[----:B-1----:R1:W2:Y:S02]  /*a360*/  SYNCS.PHASECHK.TRANS64.TRYWAIT P1, [R2+URZ+0x300], R4 ;  /* 0x00030004020075a7 */ /* 0x0022a400080211ff */
[----:B--2---:R-:W-:Y:S05]  /*a370*/  @!P1 NANOSLEEP.SYNCS 0x989680 ;  /* 0x009896800000995d */ /* 0x004fea0003900000 */
[----:B------:R-:W2:Y:S02]  /*a380*/  @!P1 SYNCS.PHASECHK.TRANS64 P1, [R2+URZ+0x300], R4 ;  /* 0x00030004020095a7 */ /* 0x000ea400080210ff */
[----:B--2---:R-:W-:Y:S05]  /*a390*/  @!P1 BRA `(.L_x_92) ;  /* 0xfffffffc00f09947 */ /* 0x004fea000383ffff */
[----:B------:R-:W-:Y:S05]  /*a3a0*/  BRA `(.L_x_250) ;  /* 0xffffffa400087947 */ /* 0x000fea000383ffff */
.L_x_95:
[----:B------:R-:W-:-:S07]  /*a3b0*/  MOV R0, UR4 ;  /* 0x0000000400007c02 */ /* 0x000fce0008000f00 */
.L_x_251:
[----:B-1----:R1:W2:Y:S02]  /*a3c0*/  SYNCS.PHASECHK.TRANS64.TRYWAIT P0, [R0+URZ+0x310], R2 ;  /* 0x00031002000075a7 */ /* 0x0022a400080011ff */
[----:B--2---:R-:W-:Y:S05]  /*a3d0*/  @!P0 NANOSLEEP.SYNCS 0x989680 ;  /* 0x009896800000895d */ /* 0x004fea0003900000 */
[----:B------:R-:W2:Y:S02]  /*a3e0*/  @!P0 SYNCS.PHASECHK.TRANS64 P0, [R0+URZ+0x310], R2 ;  /* 0x00031002000085a7 */ /* 0x000ea400080010ff */
[----:B--2---:R-:W-:Y:S05]  /*a3f0*/  @!P0 BRA `(.L_x_251) ;  /* 0xfffffffc00f08947 */ /* 0x004fea000383ffff */
[----:B------:R-:W-:Y:S05]  /*a400*/  BRA `(.L_x_94) ;  /* 0xffffffa4005c7947 */ /* 0x000fea000383ffff */
.L_x_102:
[----:B-1----:R1:W2:Y:S02]  /*a410*/  SYNCS.PHASECHK.TRANS64.TRYWAIT P1, [R0+URZ+0x300], R2 ;  /* 0x00030002000075a7 */ /* 0x0022a400080211ff */
[----:B--2---:R-:W-:Y:S05]  /*a420*/  @!P1 NANOSLEEP.SYNCS 0x989680 ;  /* 0x009896800000995d */ /* 0x004fea0003900000 */
[----:B------:R-:W2:Y:S02]  /*a430*/  @!P1 SYNCS.PHASECHK.TRANS64 P1, [R0+URZ+0x300], R2 ;  /* 0x00030002000095a7 */ /* 0x000ea400080210ff */
[----:B--2---:R-:W-:Y:S05]  /*a440*/  @!P1 BRA `(.L_x_102) ;  /* 0xfffffffc00f09947 */ /* 0x004fea000383ffff */
[----:B------:R-:W-:Y:S05]  /*a450*/  BRA `(.L_x_252) ;  /* 0xffffffa800b87947 */ /* 0x000fea000383ffff */
.L_x_103:
[----:B------:R-:W-:-:S07]  /*a460*/  MOV R2, UR19 ;  /* 0x0000001300027c02 */ /* 0x000fce0008000f00 */
.L_x_253:
[----:B-1----:R1:W2:Y:S02]  /*a470*/  SYNCS.PHASECHK.TRANS64.TRYWAIT P0, [R2+URZ+0x340], R0 ;  /* 0x00034000020075a7 */ /* 0x0022a400080011ff */
[----:B--2---:R-:W-:Y:S05]  /*a480*/  @!P0 NANOSLEEP.SYNCS 0x989680 ;  /* 0x009896800000895d */ /* 0x004fea0003900000 */
[----:B------:R-:W2:Y:S02]  /*a490*/  @!P0 SYNCS.PHASECHK.TRANS64 P0, [R2+URZ+0x340], R0 ;  /* 0x00034000020085a7 */ /* 0x000ea400080010ff */
[----:B--2---:R-:W-:Y:S05]  /*a4a0*/  @!P0 BRA `(.L_x_253) ;  /* 0xfffffffc00f08947 */ /* 0x004fea000383ffff */
[----:B------:R-:W-:Y:S05]  /*a4b0*/  BRA `(.L_x_254) ;  /* 0xffffffa800ec7947 */ /* 0x000fea000383ffff */
.L_x_106:
[----:B------:R-:W-:Y:S07]  /*a4c0*/  MOV R0, UR7 ;  /* 0x0000000700007c02 */ /* 0x000fee0008000f00 */
.L_x_255:
[----:B-1----:R1:W2:Y:S02]  /*a4d0*/  SYNCS.PHASECHK.TRANS64.TRYWAIT P0, [R0+URZ], R2 ;  /* 0x00000002000075a7 */ /* 0x0022a400080011ff */
[----:B--2---:R-:W-:Y:S05]  /*a4e0*/  @!P0 NANOSLEEP.SYNCS 0x989680 ;  /* 0x009896800000895d */ /* 0x004fea0003900000 */
[----:B------:R-:W2:Y:S02]  /*a4f0*/  @!P0 SYNCS.PHASECHK.TRANS64 P0, [R0+URZ], R2 ;  /* 0x00000002000085a7 */ /* 0x000ea400080010ff */
[----:B--2---:R-:W-:Y:S05]  /*a500*/  @!P0 BRA `(.L_x_255) ;  /* 0xfffffffc00f08947 */ /* 0x004fea000383ffff */
[----:B------:R-:W-:Y:S05]  /*a510*/  BRA `(.L_x_105) ;  /* 0xffffffac00207947 */ /* 0x000fea000383ffff */
.L_x_109:
[----:B------:R-:W-:-:S07]  /*a520*/  MOV R0, UR4 ;  /* 0x0000000400007c02 */ /* 0x000fce0008000f00 */
.L_x_256:
[----:B--2---:R2:W4:Y:S02]  /*a530*/  SYNCS.PHASECHK.TRANS64.TRYWAIT P0, [R0+URZ], R2 ;  /* 0x00000002000075a7 */ /* 0x00452400080011ff */
[----:B----4-:R-:W-:Y:S05]  /*a540*/  @!P0 NANOSLEEP.SYNCS 0x989680 ;  /* 0x009896800000895d */ /* 0x010fea0003900000 */
[----:B------:R-:W4:Y:S02]  /*a550*/  @!P0 SYNCS.PHASECHK.TRANS64 P0, [R0+URZ], R2 ;  /* 0x00000002000085a7 */ /* 0x000f2400080010ff */
[----:B----4-:R-:W-:Y:S05]  /*a560*/  @!P0 BRA `(.L_x_256) ;  /* 0xfffffffc00f08947 */ /* 0x010fea000383ffff */
[----:B------:R-:W-:Y:S05]  /*a570*/  BRA `(.L_x_257) ;  /* 0xffffffac00c07947 */ /* 0x000fea000383ffff */
.L_x_110:
[----:B------:R-:W-:-:S07]  /*a580*/  MOV R0, UR5 ;  /* 0x0000000500007c02 */ /* 0x000fce0008000f00 */
.L_x_258:
[----:B-1----:R1:W2:Y:S02]  /*a590*/  SYNCS.PHASECHK.TRANS64.TRYWAIT P0, [R0+URZ], R3 ;  /* 0x00000003000075a7 */ /* 0x0022a400080011ff */
[----:B--2---:R-:W-:Y:S05]  /*a5a0*/  @!P0 NANOSLEEP.SYNCS 0x989680 ;  /* 0x009896800000895d */ /* 0x004fea0003900000 */
[----:B------:R-:W2:Y:S02]  /*a5b0*/  @!P0 SYNCS.PHASECHK.TRANS64 P0, [R0+URZ], R3 ;  /* 0x00000003000085a7 */ /* 0x000ea400080010ff */
[----:B--2---:R-:W-:Y:S05]  /*a5c0*/  @!P0 BRA `(.L_x_258) ;  /* 0xfffffffc00f08947 */ /* 0x004fea000383ffff */
[----:B------:R-:W-:Y:S05]  /*a5d0*/  BRA `(.L_x_259) ;  /* 0xffffffac00cc7947 */ /* 0x000fea000383ffff */
.L_x_111:
[----:B------:R-:W-:-:S07]  /*a5e0*/  MOV R0, UR5 ;  /* 0x0000000500007c02 */ /* 0x000fce0008000f00 */
.L_x_260:
[----:B-1----:R1:W2:Y:S02]  /*a5f0*/  SYNCS.PHASECHK.TRANS64.TRYWAIT P0, [R0+URZ], R3 ;  /* 0x00000003000075a7 */ /* 0x0022a400080011ff */
[----:B--2---:R-:W-:Y:S05]  /*a600*/  @!P0 NANOSLEEP.SYNCS 0x989680 ;  /* 0x009896800000895d */ /* 0x004fea0003900000 */
[----:B------:R-:W2:Y:S02]  /*a610*/  @!P0 SYNCS.PHASECHK.TRANS64 P0, [R0+URZ], R3 ;  /* 0x00000003000085a7 */ /* 0x000ea400080010ff */
[----:B--2---:R-:W-:Y:S05]  /*a620*/  @!P0 BRA `(.L_x_260) ;  /* 0xfffffffc00f08947 */ /* 0x004fea000383ffff */
[----:B------:R-:W-:Y:S05]  /*a630*/  BRA `(.L_x_261) ;  /* 0xffffffac00d87947 */ /* 0x000fea000383ffff */
.L_x_112:
[----:B-1----:R-:W-:-:S07]  /*a640*/  MOV R0, UR4 ;  /* 0x0000000400007c02 */ /* 0x002fce0008000f00 */
.L_x_262:
[----:B-1----:R1:W2:Y:S02]  /*a650*/  SYNCS.PHASECHK.TRANS64.TRYWAIT P0, [R0+URZ], R2 ;  /* 0x00000002000075a7 */ /* 0x0022a400080011ff */
[----:B--2---:R-:W-:Y:S05]  /*a660*/  @!P0 NANOSLEEP.SYNCS 0x989680 ;  /* 0x009896800000895d */ /* 0x004fea0003900000 */
[----:B------:R-:W2:Y:S02]  /*a670*/  @!P0 SYNCS.PHASECHK.TRANS64 P0, [R0+URZ], R2 ;  /* 0x00000002000085a7 */ /* 0x000ea400080010ff */
[----:B--2---:R-:W-:Y:S05]  /*a680*/  @!P0 BRA `(.L_x_262) ;  /* 0xfffffffc00f08947 */ /* 0x004fea000383ffff */
[----:B------:R-:W-:Y:S05]  /*a690*/  BRA `(.L_x_263) ;  /* 0xffffffac00e47947 */ /* 0x000fea000383ffff */
.L_x_117:
[----:B--2---:R2:W3:Y:S02]  /*a6a0*/  SYNCS.PHASECHK.TRANS64.TRYWAIT P0, [R3+URZ+0x300], R0 ;  /* 0x00030000030075a7 */ /* 0x0044e400080011ff */
[----:B---3--:R-:W-:Y:S05]  /*a6b0*/  @!P0 NANOSLEEP.SYNCS 0x989680 ;  /* 0x009896800000895d */ /* 0x008fea0003900000 */
[----:B------:R-:W3:Y:S02]  /*a6c0*/  @!P0 SYNCS.PHASECHK.TRANS64 P0, [R3+URZ+0x300], R0 ;  /* 0x00030000030085a7 */ /* 0x000ee400080010ff */
[----:B---3--:R-:W-:Y:S05]  /*a6d0*/  @!P0 BRA `(.L_x_117) ;  /* 0xfffffffc00f08947 */ /* 0x008fea000383ffff */
[----:B------:R-:W-:Y:S05]  /*a6e0*/  BRA `(.L_x_264) ;  /* 0xffffffb400087947 */ /* 0x000fea000383ffff */
.L_x_120:
[----:B--2---:R-:W-:Y:S07]  /*a6f0*/  MOV R0, UR6 ;  /* 0x0000000600007c02 */ /* 0x004fee0008000f00 */
.L_x_265:
[----:B--2---:R2:W3:Y:S02]  /*a700*/  SYNCS.PHASECHK.TRANS64.TRYWAIT P1, [R0+URZ+0x2f8], R2 ;  /* 0x0002f802000075a7 */ /* 0x0044e400080211ff */
[----:B---3--:R-:W-:Y:S05]  /*a710*/  @!P1 NANOSLEEP.SYNCS 0x989680 ;  /* 0x009896800000995d */ /* 0x008fea0003900000 */
[----:B------:R-:W3:Y:S02]  /*a720*/  @!P1 SYNCS.PHASECHK.TRANS64 P1, [R0+URZ+0x2f8], R2 ;  /* 0x0002f802000095a7 */ /* 0x000ee400080210ff */
[----:B---3--:R-:W-:Y:S05]  /*a730*/  @!P1 BRA `(.L_x_265) ;  /* 0xfffffffc00f09947 */ /* 0x008fea000383ffff */
[----:B------:R-:W-:Y:S05]  /*a740*/  BRA `(.L_x_119) ;  /* 0xffffffb800787947 */ /* 0x000fea000383ffff */
.L_x_123:
[----:B------:R-:W-:Y:S07]  /*a750*/  MOV R2, UR7 ;  /* 0x0000000700027c02 */ /* 0x000fee0008000f00 */
.L_x_266:
[----:B--2---:R2:W3:Y:S02]  /*a760*/  SYNCS.PHASECHK.TRANS64.TRYWAIT P2, [R2+URZ+0x2e0], R0 ;  /* 0x0002e000020075a7 */ /* 0x0044e400080411ff */
[----:B---3--:R-:W-:Y:S05]  /*a770*/  @!P2 NANOSLEEP.SYNCS 0x989680 ;  /* 0x009896800000a95d */ /* 0x008fea0003900000 */
[----:B------:R-:W3:Y:S02]  /*a780*/  @!P2 SYNCS.PHASECHK.TRANS64 P2, [R2+URZ+0x2e0], R0 ;  /* 0x0002e0000200a5a7 */ /* 0x000ee400080410ff */
[----:B---3--:R-:W-:Y:S05]  /*a790*/  @!P2 BRA `(.L_x_266) ;  /* 0xfffffffc00f0a947 */ /* 0x008fea000383ffff */
[----:B------:R-:W-:Y:S05]  /*a7a0*/  BRA `(.L_x_267) ;  /* 0xffffffb800d47947 */ /* 0x000fea000383ffff */
.L_x_125:
[----:B------:R-:W-:-:S07]  /*a7b0*/  MOV R0, UR4 ;  /* 0x0000000400007c02 */ /* 0x000fce0008000f00 */
.L_x_268:
[----:B---3--:R3:W4:Y:S02]  /*a7c0*/  SYNCS.PHASECHK.TRANS64.TRYWAIT P0, [R0+URZ], R2 ;  /* 0x00000002000075a7 */ /* 0x00872400080011ff */
[----:B----4-:R-:W-:Y:S05]  /*a7d0*/  @!P0 NANOSLEEP.SYNCS 0x989680 ;  /* 0x009896800000895d */ /* 0x010fea0003900000 */
[----:B------:R-:W4:Y:S02]  /*a7e0*/  @!P0 SYNCS.PHASECHK.TRANS64 P0, [R0+URZ], R2 ;  /* 0x00000002000085a7 */ /* 0x000f2400080010ff */
[----:B----4-:R-:W-:Y:S05]  /*a7f0*/  @!P0 BRA `(.L_x_268) ;  /* 0xfffffffc00f08947 */ /* 0x010fea000383ffff */
[----:B------:R-:W-:Y:S05]  /*a800*/  BRA `(.L_x_269) ;  /* 0xffffffbc00c47947 */ /* 0x000fea000383ffff */
.L_x_127:
[----:B--2---:R2:W3:Y:S02]  /*a810*/  SYNCS.PHASECHK.TRANS64.TRYWAIT P0, [R8+URZ+0x300], R0 ;  /* 0x00030000080075a7 */ /* 0x0044e400080011ff */
[----:B---3--:R-:W-:Y:S05]  /*a820*/  @!P0 NANOSLEEP.SYNCS 0x989680 ;  /* 0x009896800000895d */ /* 0x008fea0003900000 */
[----:B------:R-:W3:Y:S02]  /*a830*/  @!P0 SYNCS.PHASECHK.TRANS64 P0, [R8+URZ+0x300], R0 ;  /* 0x00030000080085a7 */ /* 0x000ee400080010ff */
[----:B---3--:R-:W-:Y:S05]  /*a840*/  @!P0 BRA `(.L_x_127) ;  /* 0xfffffffc00f08947 */ /* 0x008fea000383ffff */
[----:B------:R-:W-:Y:S05]  /*a850*/  BRA `(.L_x_270) ;  /* 0xffffffc0009c7947 */ /* 0x000fea000383ffff */
.L_x_137:
[----:B-1----:R1:W2:Y:S02]  /*a860*/  SYNCS.PHASECHK.TRANS64.TRYWAIT P0, [R0+URZ+0x2d0], R3 ;  /* 0x0002d003000075a7 */ /* 0x0022a400080011ff */
[----:B--2---:R-:W-:Y:S05]  /*a870*/  @!P0 NANOSLEEP.SYNCS 0x989680 ;  /* 0x009896800000895d */ /* 0x004fea0003900000 */
[----:B------:R-:W2:Y:S02]  /*a880*/  @!P0 SYNCS.PHASECHK.TRANS64 P0, [R0+URZ+0x2d0], R3 ;  /* 0x0002d003000085a7 */ /* 0x000ea400080010ff */
[----:B--2---:R-:W-:Y:S05]  /*a890*/  @!P0 BRA `(.L_x_137) ;  /* 0xfffffffc00f08947 */ /* 0x004fea000383ffff */
[----:B------:R-:W-:Y:S05]  /*a8a0*/  BRA `(.L_x_136) ;  /* 0xffffffcc00d07947 */ /* 0x000fea000383ffff */
.L_x_139:
[----:B-1----:R1:W3:Y:S02]  /*a8b0*/  SYNCS.PHASECHK.TRANS64.TRYWAIT P1, [R17+URZ+0x320], R4 ;  /* 0x00032004110075a7 */ /* 0x0022e400080211ff */
[----:B---3--:R-:W-:Y:S05]  /*a8c0*/  @!P1 NANOSLEEP.SYNCS 0x989680 ;  /* 0x009896800000995d */ /* 0x008fea0003900000 */
[----:B------:R-:W3:Y:S02]  /*a8d0*/  @!P1 SYNCS.PHASECHK.TRANS64 P1, [R17+URZ+0x320], R4 ;  /* 0x00032004110095a7 */ /* 0x000ee400080210ff */
[----:B---3--:R-:W-:Y:S05]  /*a8e0*/  @!P1 BRA `(.L_x_139) ;  /* 0xfffffffc00f09947 */ /* 0x008fea000383ffff */
[----:B------:R-:W-:Y:S05]  /*a8f0*/  BRA `(.L_x_138) ;  /* 0xffffffd000407947 */ /* 0x000fea000383ffff */
        .weak           $__internal_0_$__cuda_sm10x_tcgen05_guardrail_trap_col_being_dealloced_not_returned_by_alloc
        .type           $__internal_0_$__cuda_sm10x_tcgen05_guardrail_trap_col_being_dealloced_not_returned_by_alloc,@function
        .size           $__internal_0_$__cuda_sm10x_tcgen05_guardrail_trap_col_being_dealloced_not_returned_by_alloc,($__internal_1_$__cuda_sm10x_tcgen05_guardrail_trap_phase_invalid_during_alloc - $__internal_0_$__cuda_sm10x_tcgen05_guardrail_trap_col_being_dealloced_not_returned_by_alloc)
$__internal_0_$__cuda_sm10x_tcgen05_guardrail_trap_col_being_dealloced_not_returned_by_alloc:
[----:B------:R-:W-:Y:S05]  /*a900*/  BPT.TRAP 0x1 ;  /* 0x000000040000795c */ /* 0x000fea0000300000 */
[----:B------:R-:W-:-:S04]  /*a910*/  HFMA2 R3, -RZ, RZ, 0, 0 ;  /* 0x00000000ff037431 */ /* 0x000fc800000001ff */
[----:B------:R-:W-:Y:S05]  /*a920*/  RET.REL.NODEC R2 `(_ZN7cutlass13device_kernelINS_4gemm6kernel13GemmUniversalIN4cute5tupleIJiiiiEEENS1_10collective13CollectiveMmaINS1_35MainloopSm100TmaUmmaWarpSpecializedILi45ELi2ELi4ENS5_IJNS4_1CILi2EEENSA_ILi1EEESC_EEEEENS5_IJNSA_ILi64EEENSA_ILi80EEENSA_ILi16EEEEEENS_6half_tENS5_IJlSC_lEEESJ_SK_NS4_8TiledMMAINS4_8MMA_AtomIJNS4_20SM100_MMA_F16BF16_SSISJ_SJ_fLi64ELi80ELNS4_4UMMA5MajorE0ELSP_0ELNSO_7ScaleInE0ELSQ_0EEEEEENS4_6LayoutINS5_IJSC_SC_SC_EEENS5_IJNSA_ILi0EEESV_SV_EEEEENS5_IJNS4_10UnderscoreESY_SY_EEEEENS4_13SM90_TMA_LOADENS4_14ComposedLayoutINS4_7SwizzleILi1ELi4ELi3EEENS4_18smem_ptr_flag_bitsILi16EEENST_INS5_IJNSA_ILi8EEESH_EEENS5_IJSH_SC_EEEEEEEvNS4_8identityENS4_23SM90_TMA_LOAD_MULTICASTES1B_vS1C_EENS_8epilogue10collective18CollectiveEpilogueINS1F_23Sm100TmaWarpSpecializedILi2ELi1ELi40ELb1ELb0EEEJSI_NS5_IJNST_ISF_SC_EENST_ISG_SC_EEEEESJ_SK_SJ_SK_NS1F_6fusion15FusionCallbacksIS1J_NS1N_17LinearCombinationISJ_fSJ_fLNS_15FloatRoundStyleE2EEESI_S1M_JEEENS4_5SM1004TMEM4LOAD26SM100_TMEM_LOAD_16dp256b2xES11_S1B_NS4_17SM75_U32x4_LDSM_NENS4_14SM90_TMA_STOREES1B_NS4_17SM90_U32x4_STSM_NENS4_39AutoVectorizingCopyWithAssumedAlignmentILi128EEEEEEvvEEEEvNT_6ParamsE) ;  /* 0xffffff5402b47950 */ /* 0x000fea0003c3ffff */
        .weak           $__internal_1_$__cuda_sm10x_tcgen05_guardrail_trap_phase_invalid_during_alloc
        .type           $__internal_1_$__cuda_sm10x_tcgen05_guardrail_trap_phase_invalid_during_alloc,@function
        .size           $__internal_1_$__cuda_sm10x_tcgen05_guardrail_trap_phase_invalid_during_alloc,($__internal_2_$__cuda_sm10x_tcgen05_guardrail_trap_unallocated_columns_being_dealloced - $__internal_1_$__cuda_sm10x_tcgen05_guardrail_trap_phase_invalid_during_alloc)
$__internal_1_$__cuda_sm10x_tcgen05_guardrail_trap_phase_invalid_during_alloc:
[----:B------:R-:W-:Y:S05]  /*a930*/  BPT.TRAP 0x1 ;  /* 0x000000040000795c */ /* 0x000fea0000300000 */
[----:B------:R-:W-:-:S04]  /*a940*/  MOV R5, 0x0 ;  /* 0x0000000000057802 */ /* 0x000fc80000000f00 */
[----:B------:R-:W-:Y:S05]  /*a950*/  RET.REL.NODEC R4 `(_ZN7cutlass13device_kernelINS_4gemm6kernel13GemmUniversalIN4cute5tupleIJiiiiEEENS1_10collective13CollectiveMmaINS1_35MainloopSm100TmaUmmaWarpSpecializedILi45ELi2ELi4ENS5_IJNS4_1CILi2EEENSA_ILi1EEESC_EEEEENS5_IJNSA_ILi64EEENSA_ILi80EEENSA_ILi16EEEEEENS_6half_tENS5_IJlSC_lEEESJ_SK_NS4_8TiledMMAINS4_8MMA_AtomIJNS4_20SM100_MMA_F16BF16_SSISJ_SJ_fLi64ELi80ELNS4_4UMMA5MajorE0ELSP_0ELNSO_7ScaleInE0ELSQ_0EEEEEENS4_6LayoutINS5_IJSC_SC_SC_EEENS5_IJNSA_ILi0EEESV_SV_EEEEENS5_IJNS4_10UnderscoreESY_SY_EEEEENS4_13SM90_TMA_LOADENS4_14ComposedLayoutINS4_7SwizzleILi1ELi4ELi3EEENS4_18smem_ptr_flag_bitsILi16EEENST_INS5_IJNSA_ILi8EEESH_EEENS5_IJSH_SC_EEEEEEEvNS4_8identityENS4_23SM90_TMA_LOAD_MULTICASTES1B_vS1C_EENS_8epilogue10collective18CollectiveEpilogueINS1F_23Sm100TmaWarpSpecializedILi2ELi1ELi40ELb1ELb0EEEJSI_NS5_IJNST_ISF_SC_EENST_ISG_SC_EEEEESJ_SK_SJ_SK_NS1F_6fusion15FusionCallbacksIS1J_NS1N_17LinearCombinationISJ_fSJ_fLNS_15FloatRoundStyleE2EEESI_S1M_JEEENS4_5SM1004TMEM4LOAD26SM100_TMEM_LOAD_16dp256b2xES11_S1B_NS4_17SM75_U32x4_LDSM_NENS4_14SM90_TMA_STOREES1B_NS4_17SM90_U32x4_STSM_NENS4_39AutoVectorizingCopyWithAssumedAlignmentILi128EEEEEEvvEEEEvNT_6ParamsE) ;  /* 0xffffff5404a87950 */ /* 0x000fea0003c3ffff */
        .weak           $__internal_2_$__cuda_sm10x_tcgen05_guardrail_trap_unallocated_columns_being_dealloced
        .type           $__internal_2_$__cuda_sm10x_tcgen05_guardrail_trap_unallocated_columns_being_dealloced,@function
        .size           $__internal_2_$__cuda_sm10x_tcgen05_guardrail_trap_unallocated_columns_being_dealloced,(.L_x_272 - $__internal_2_$__cuda_sm10x_tcgen05_guardrail_trap_unallocated_columns_being_dealloced)
$__internal_2_$__cuda_sm10x_tcgen05_guardrail_trap_unallocated_columns_being_dealloced:
[----:B------:R-:W-:Y:S05]  /*a960*/  BPT.TRAP 0x1 ;  /* 0x000000040000795c */ /* 0x000fea0000300000 */
[----:B------:R-:W-:-:S04]  /*a970*/  HFMA2 R3, -RZ, RZ, 0, 0 ;  /* 0x00000000ff037431 */ /* 0x000fc800000001ff */
[----:B------:R-:W-:Y:S05]  /*a980*/  RET.REL.NODEC R2 `(_ZN7cutlass13device_kernelINS_4gemm6kernel13GemmUniversalIN4cute5tupleIJiiiiEEENS1_10collective13CollectiveMmaINS1_35MainloopSm100TmaUmmaWarpSpecializedILi45ELi2ELi4ENS5_IJNS4_1CILi2EEENSA_ILi1EEESC_EEEEENS5_IJNSA_ILi64EEENSA_ILi80EEENSA_ILi16EEEEEENS_6half_tENS5_IJlSC_lEEESJ_SK_NS4_8TiledMMAINS4_8MMA_AtomIJNS4_20SM100_MMA_F16BF16_SSISJ_SJ_fLi64ELi80ELNS4_4UMMA5MajorE0ELSP_0ELNSO_7ScaleInE0ELSQ_0EEEEEENS4_6LayoutINS5_IJSC_SC_SC_EEENS5_IJNSA_ILi0EEESV_SV_EEEEENS5_IJNS4_10UnderscoreESY_SY_EEEEENS4_13SM90_TMA_LOADENS4_14ComposedLayoutINS4_7SwizzleILi1ELi4ELi3EEENS4_18smem_ptr_flag_bitsILi16EEENST_INS5_IJNSA_ILi8EEESH_EEENS5_IJSH_SC_EEEEEEEvNS4_8identityENS4_23SM90_TMA_LOAD_MULTICASTES1B_vS1C_EENS_8epilogue10collective18CollectiveEpilogueINS1F_23Sm100TmaWarpSpecializedILi2ELi1ELi40ELb1ELb0EEEJSI_NS5_IJNST_ISF_SC_EENST_ISG_SC_EEEEESJ_SK_SJ_SK_NS1F_6fusion15FusionCallbacksIS1J_NS1N_17LinearCombinationISJ_fSJ_fLNS_15FloatRoundStyleE2EEESI_S1M_JEEENS4_5SM1004TMEM4LOAD26SM100_TMEM_LOAD_16dp256b2xES11_S1B_NS4_17SM75_U32x4_LDSM_NENS4_14SM90_TMA_STOREES1B_NS4_17SM90_U32x4_STSM_NENS4_39AutoVectorizingCopyWithAssumedAlignmentILi128EEEEEEvvEEEEvNT_6ParamsE) ;  /* 0xffffff54029c7950 */ /* 0x000fea0003c3ffff */
.L_x_271:
[----:B------:R-:W-:-:S00]  /*a990*/  BRA `(.L_x_271) ;  /* 0xfffffffc00fc7947 */ /* 0x000fc0000383ffff */
[----:B------:R-:W-:-:S00]  /*a9a0*/  NOP ;  /* 0x0000000000007918 */ /* 0x000fc00000000000 */
        /* <DEDUP_REMOVED lines=13> */
.L_x_272:


//--------------------- .nv.global.init           --------------------------
	.section	.nv.global.init,"aw",@progbits
.nv.global.init:
	.type		$str$27,@object
	.size		$str$27,($str$28 - $str$27)
$str$27:
        /*0000*/ 	.byte	0x28, 0x61, 0x64, 0x64, 0x72, 0x65, 0x73, 0x73, 0x20, 0x26, 0x20, 0x6d, 0x61, 0x73, 0x6b, 0x29
        /*0010*/ 	.byte	0x20, 0x3d, 0x3d, 0x20, 0x30, 0x00
	.type		$str$28,@object
	.size		$str$28,($str$26 - $str$28)
$str$28:
        /*0016*/ 	.byte	0x2f, 0x74, 0x6d, 0x70, 0x2f, 0x63, 0x75, 0x74, 0x6c, 0x61, 0x73, 0x73, 0x5f, 0x73, 0x77, 0x65
        /*0026*/ 	.byte	0x65, 0x70, 0x5f, 0x73, 0x72, 0x63, 0x2f, 0x69, 0x6e, 0x63, 0x6c, 0x75, 0x64, 0x65, 0x2f, 0x63
        /*0036*/ 	.byte	0x75, 0x74, 0x65, 0x2f, 0x70, 0x6f, 0x69, 0x6e, 0x74, 0x65, 0x72, 0x5f, 0x66, 0x6c, 0x61, 0x67
        /*0046*/ 	.byte	0x67, 0x65, 0x64, 0x2e, 0x68, 0x70, 0x70, 0x00
	.type		$str$26,@object
	.size		$str$26,($str$25 - $str$26)
$str$26:
        /*004e*/ 	.byte	0x2f, 0x74, 0x6d, 0x70, 0x2f, 0x63, 0x75, 0x74, 0x6c, 0x61, 0x73, 0x73, 0x5f, 0x73, 0x77, 0x65
        /*005e*/ 	.byte	0x65, 0x70, 0x5f, 0x73, 0x72, 0x63, 0x2f, 0x69, 0x6e, 0x63, 0x6c, 0x75, 0x64, 0x65, 0x2f, 0x63
        /*006e*/ 	.byte	0x75, 0x74, 0x65, 0x2f, 0x61, 0x74, 0x6f, 0x6d, 0x2f, 0x63, 0x6f, 0x70, 0x79, 0x5f, 0x74, 0x72
        /*007e*/ 	.byte	0x61, 0x69, 0x74, 0x73, 0x5f, 0x73, 0x6d, 0x31, 0x30, 0x30, 0x2e, 0x68, 0x70, 0x70, 0x00
	.type		$str$25,@object
	.size		$str$25,(__unnamed_1 - $str$25)
$str$25:
        /*008d*/ 	.byte	0x28, 0x28, 0x75, 0x69, 0x6e, 0x74, 0x33, 0x32, 0x5f, 0x74, 0x28, 0x74, 0x68, 0x72, 0x65, 0x61
        /*009d*/ 	.byte	0x64, 0x49, 0x64, 0x78, 0x2e, 0x78, 0x29, 0x20, 0x2f, 0x20, 0x33, 0x32, 0x29, 0x20, 0x25, 0x20
        /*00ad*/ 	.byte	0x34, 0x29, 0x20, 0x3d, 0x3d, 0x20, 0x28, 0x28, 0x28, 0x74, 0x6d, 0x65, 0x6d, 0x5f, 0x61, 0x64
        /*00bd*/ 	.byte	0x64, 0x72, 0x20, 0x3e, 0x3e, 0x20, 0x31, 0x36, 0x29, 0x20, 0x2f, 0x20, 0x33, 0x32, 0x29, 0x20
        /*00cd*/ 	.byte	0x25, 0x20, 0x34, 0x29, 0x00
	.type		__unnamed_1,@object
	.size		__unnamed_1,(__unnamed_2 - __unnamed_1)
__unnamed_1:
        /*00d2*/ 	.byte	0x61, 0x75, 0x74, 0x6f, 0x20, 0x63, 0x75, 0x74, 0x65, 0x3a, 0x3a, 0x61, 0x73, 0x5f, 0x70, 0x6f
        /* <DEDUP_REMOVED lines=24> */
        /*0262*/ 	.byte	0x32, 0x30, 0x3e, 0x3e, 0x3e, 0x3e, 0x5d, 0x00
	.type		__unnamed_2,@object
	.size		__unnamed_2,(.L_2 - __unnamed_2)
__unnamed_2:
        /* <DEDUP_REMOVED lines=42> */
        /*050a*/ 	.byte	0x3e, 0x5d, 0x00
.L_2:


//--------------------- .nv.shared._ZN7cutlass13device_kernelINS_4gemm6kernel13GemmUniversalIN4cute5tupleIJiiiiEEENS1_10collective13CollectiveMmaINS1_35MainloopSm100TmaUmmaWarpSpecializedILi45ELi2ELi4ENS5_IJNS4_1CILi2EEENSA_ILi1EEESC_EEEEENS5_IJNSA_ILi64EEENSA_ILi80EEENSA_ILi16EEEEEENS_6half_tENS5_IJlSC_lEEESJ_SK_NS4_8TiledMMAINS4_8MMA_AtomIJNS4_20SM100_MMA_F16BF16_SSISJ_SJ_fLi64ELi80ELNS4_4UMMA5MajorE0ELSP_0ELNSO_7ScaleInE0ELSQ_0EEEEEENS4_6LayoutINS5_IJSC_SC_SC_EEENS5_IJNSA_ILi0EEESV_SV_EEEEENS5_IJNS4_10UnderscoreESY_SY_EEEEENS4_13SM90_TMA_LOADENS4_14ComposedLayoutINS4_7SwizzleILi1ELi4ELi3EEENS4_18smem_ptr_flag_bitsILi16EEENST_INS5_IJNSA_ILi8EEESH_EEENS5_IJSH_SC_EEEEEEEvNS4_8identityENS4_23SM90_TMA_LOAD_MULTICASTES1B_vS1C_EENS_8epilogue10collective18CollectiveEpilogueINS1F_23Sm100TmaWarpSpecializedILi2ELi1ELi40ELb1ELb0EEEJSI_NS5_IJNST_ISF_SC_EENST_ISG_SC_EEEEESJ_SK_SJ_SK_NS1F_6fusion15FusionCallbacksIS1J_NS1N_17LinearCombinationISJ_fSJ_fLNS_15FloatRoundStyleE2EEESI_S1M_JEEENS4_5SM1004TMEM4LOAD26SM100_TMEM_LOAD_16dp256b2xES11_S1B_NS4_17SM75_U32x4_LDSM_NENS4_14SM90_TMA_STOREES1B_NS4_17SM90_U32x4_STSM_NENS4_39AutoVectorizingCopyWithAssumedAlignmentILi128EEEEEEvvEEEEvNT_6ParamsE --------------------------
	.section	.nv.shared._ZN7cutlass13device_kernelINS_4gemm6kernel13GemmUniversalIN4cute5tupleIJiiiiEEENS1_10collective13CollectiveMmaINS1_35MainloopSm100TmaUmmaWarpSpecializedILi45ELi2ELi4ENS5_IJNS4_1CILi2EEENSA_ILi1EEESC_EEEEENS5_IJNSA_ILi64EEENSA_ILi80EEENSA_ILi16EEEEEENS_6half_tENS5_IJlSC_lEEESJ_SK_NS4_8TiledMMAINS4_8MMA_AtomIJNS4_20SM100_MMA_F16BF16_SSISJ_SJ_fLi64ELi80ELNS4_4UMMA5MajorE0ELSP_0ELNSO_7ScaleInE0ELSQ_0EEEEEENS4_6LayoutINS5_IJSC_SC_SC_EEENS5_IJNSA_ILi0EEESV_SV_EEEEENS5_IJNS4_10UnderscoreESY_SY_EEEEENS4_13SM90_TMA_LOADENS4_14ComposedLayoutINS4_7SwizzleILi1ELi4ELi3EEENS4_18smem_ptr_flag_bitsILi16EEENST_INS5_IJNSA_ILi8EEESH_EEENS5_IJSH_SC_EEEEEEEvNS4_8identityENS4_23SM90_TMA_LOAD_MULTICASTES1B_vS1C_EENS_8epilogue10collective18CollectiveEpilogueINS1F_23Sm100TmaWarpSpecializedILi2ELi1ELi40ELb1ELb0EEEJSI_NS5_IJNST_ISF_SC_EENST_ISG_SC_EEEEESJ_SK_SJ_SK_NS1F_6fusion15FusionCallbacksIS1J_NS1N_17LinearCombinationISJ_fSJ_fLNS_15FloatRoundStyleE2EEESI_S1M_JEEENS4_5SM1004TMEM4LOAD26SM100_TMEM_LOAD_16dp256b2xES11_S1B_NS4_17SM75_U32x4_LDSM_NENS4_14SM90_TMA_STOREES1B_NS4_17SM90_U32x4_STSM_NENS4_39AutoVectorizingCopyWithAssumedAlignmentILi128EEEEEEvvEEEEvNT_6ParamsE,"aw",@nobits
	.sectionflags	@""
	.align	16
	.zero		1024


//--------------------- .nv.shared.reserved.0     --------------------------
	.section	.nv.shared.reserved.0,"aw",@nobits
	.weak		__nv_reservedSMEM_offset_0_alias
	.size		__nv_reservedSMEM_offset_0_alias, 0, 64
	.other		__nv_reservedSMEM_offset_0_alias,@"STO_CUDA_RESERVED_SHARED STV_DEFAULT"
__nv_reservedSMEM_offset_0_alias:
	.zero		0
.nv.shared.reserved.0:
	.zero		64
	.weak		__nv_reservedSMEM_tcgen05_partition
	.type		__nv_reservedSMEM_tcgen05_partition,@object
	.size		__nv_reservedSMEM_tcgen05_partition,(.L_0 - __nv_reservedSMEM_tcgen05_partition)
__nv_reservedSMEM_tcgen05_partition:
	.zero		32
.L_0:


//--------------------- .nv.global                --------------------------
	.section	.nv.global,"aw",@nobits
.nv.global:
	.type		_ZN39_INTERNAL_4ea72c94_4_k_cu_6b33eb57_95884cute1_E,@object
	.size		_ZN39_INTERNAL_4ea72c94_4_k_cu_6b33eb57_95884cute1_E,(_ZN39_INTERNAL_4ea72c94_4_k_cu_6b33eb57_95884cuda3std3__45__cpo6cbeginE - _ZN39_INTERNAL_4ea72c94_4_k_cu_6b33eb57_95884cute1_E)
_ZN39_INTERNAL_4ea72c94_4_k_cu_6b33eb57_95884cute1_E:
	.zero		1
	.type		_ZN39_INTERNAL_4ea72c94_4_k_cu_6b33eb57_95884cuda3std3__45__cpo6cbeginE,@object
	.size		_ZN39_INTERNAL_4ea72c94_4_k_cu_6b33eb57_95884cuda3std3__45__cpo6cbeginE,(_ZN39_INTERNAL_4ea72c94_4_k_cu_6b33eb57_95884cuda3std3__48in_placeE - _ZN39_INTERNAL_4ea72c94_4_k_cu_6b33eb57_95884cuda3std3__45__cpo6cbeginE)
_ZN39_INTERNAL_4ea72c94_4_k_cu_6b33eb57_95884cuda3std3__45__cpo6cbeginE:
	.zero		1
	.type		_ZN39_INTERNAL_4ea72c94_4_k_cu_6b33eb57_95884cuda3std3__48in_placeE,@object
	.size		_ZN39_INTERNAL_4ea72c94_4_k_cu_6b33eb57_95884cuda3std3__48in_placeE,(_ZN39_INTERNAL_4ea72c94_4_k_cu_6b33eb57_95884cuda3std6ranges3__45__cpo9iter_moveE - _ZN39_INTERNAL_4ea72c94_4_k_cu_6b33eb57_95884cuda3std3__48in_placeE)
_ZN39_INTERNAL_4ea72c94_4_k_cu_6b33eb57_95884cuda3std3__48in_placeE:
	.zero		1
	.type		_ZN39_INTERNAL_4ea72c94_4_k_cu_6b33eb57_95884cuda3std6ranges3__45__cpo9iter_moveE,@object
	.size		_ZN39_INTERNAL_4ea72c94_4_k_cu_6b33eb57_95884cuda3std6ranges3__45__cpo9iter_moveE,(_ZN39_INTERNAL_4ea72c94_4_k_cu_6b33eb57_95884cuda3std3__45__cpo5beginE - _ZN39_INTERNAL_4ea72c94_4_k_cu_6b33eb57_95884cuda3std6ranges3__45__cpo9iter_moveE)
_ZN39_INTERNAL_4ea72c94_4_k_cu_6b33eb57_95884cuda3std6ranges3__45__cpo9iter_moveE:
	.zero		1
	.type		_ZN39_INTERNAL_4ea72c94_4_k_cu_6b33eb57_95884cuda3std3__45__cpo5beginE,@object
	.size		_ZN39_INTERNAL_4ea72c94_4_k_cu_6b33eb57_95884cuda3std3__45__cpo5beginE,(_ZN39_INTERNAL_4ea72c94_4_k_cu_6b33eb57_95884cuda3std3__441_GLOBAL__N__4ea72c94_4_k_cu_6b33eb57_95886ignoreE - _ZN39_INTERNAL_4ea72c94_4_k_cu_6b33eb57_95884cuda3std3__45__cpo5beginE)
_ZN39_INTERNAL_4ea72c94_4_k_cu_6b33eb57_95884cuda3std3__45__cpo5beginE:
	.zero		1
	.type		_ZN39_INTERNAL_4ea72c94_4_k_cu_6b33eb57_95884cuda3std3__441_GLOBAL__N__4ea72c94_4_k_cu_6b33eb57_95886ignoreE,@object
	.size		_ZN39_INTERNAL_4ea72c94_4_k_cu_6b33eb57_95884cuda3std3__441_GLOBAL__N__4ea72c94_4_k_cu_6b33eb57_95886ignoreE,(_ZN39_INTERNAL_4ea72c94_4_k_cu_6b33eb57_95884cute7productE - _ZN39_INTERNAL_4ea72c94_4_k_cu_6b33eb57_95884cuda3std3__441_GLOBAL__N__4ea72c94_4_k_cu_6b33eb57_95886ignoreE)
_ZN39_INTERNAL_4ea72c94_4_k_cu_6b33eb57_95884cuda3std3__441_GLOBAL__N__4ea72c94_4_k_cu_6b33eb57_95886ignoreE:
	.zero		1
	.type		_ZN39_INTERNAL_4ea72c94_4_k_cu_6b33eb57_95884cute7productE,@object
	.size		_ZN39_INTERNAL_4ea72c94_4_k_cu_6b33eb57_95884cute7productE,(_ZN39_INTERNAL_4ea72c94_4_k_cu_6b33eb57_95884cuda3std3__45__cpo3endE - _ZN39_INTERNAL_4ea72c94_4_k_cu_6b33eb57_95884cute7productE)
_ZN39_INTERNAL_4ea72c94_4_k_cu_6b33eb57_95884cute7productE:
	.zero		1
	.type		_ZN39_INTERNAL_4ea72c94_4_k_cu_6b33eb57_95884cuda3std3__45__cpo3endE,@object
	.size		_ZN39_INTERNAL_4ea72c94_4_k_cu_6b33eb57_95884cuda3std3__45__cpo3endE,(_ZN39_INTERNAL_4ea72c94_4_k_cu_6b33eb57_95884cuda3std3__419piecewise_constructE - _ZN39_INTERNAL_4ea72c94_4_k_cu_6b33eb57_95884cuda3std3__45__cpo3endE)
_ZN39_INTERNAL_4ea72c94_4_k_cu_6b33eb57_95884cuda3std3__45__cpo3endE:
	.zero		1
	.type		_ZN39_INTERNAL_4ea72c94_4_k_cu_6b33eb57_95884cuda3std3__419piecewise_constructE,@object
	.size		_ZN39_INTERNAL_4ea72c94_4_k_cu_6b33eb57_95884cuda3std3__419piecewise_constructE,(_ZN39_INTERNAL_4ea72c94_4_k_cu_6b33eb57_95884cuda3std3__45__cpo4cendE - _ZN39_INTERNAL_4ea72c94_4_k_cu_6b33eb57_95884cuda3std3__419piecewise_constructE)
_ZN39_INTERNAL_4ea72c94_4_k_cu_6b33eb57_95884cuda3std3__419piecewise_constructE:
	.zero		1
	.type		_ZN39_INTERNAL_4ea72c94_4_k_cu_6b33eb57_95884cuda3std3__45__cpo4cendE,@object
	.size		_ZN39_INTERNAL_4ea72c94_4_k_cu_6b33eb57_95884cuda3std3__45__cpo4cendE,(_ZN39_INTERNAL_4ea72c94_4_k_cu_6b33eb57_95884cuda3std6ranges3__45__cpo4swapE - _ZN39_INTERNAL_4ea72c94_4_k_cu_6b33eb57_95884cuda3std3__45__cpo4cendE)
_ZN39_INTERNAL_4ea72c94_4_k_cu_6b33eb57_95884cuda3std3__45__cpo4cendE:
	.zero		1
	.type		_ZN39_INTERNAL_4ea72c94_4_k_cu_6b33eb57_95884cuda3std6ranges3__45__cpo4swapE,@object
	.size		_ZN39_INTERNAL_4ea72c94_4_k_cu_6b33eb57_95884cuda3std6ranges3__45__cpo4swapE,(.L_10 - _ZN39_INTERNAL_4ea72c94_4_k_cu_6b33eb57_95884cuda3std6ranges3__45__cpo4swapE)
_ZN39_INTERNAL_4ea72c94_4_k_cu_6b33eb57_95884cuda3std6ranges3__45__cpo4swapE:
	.zero		1
.L_10:


//--------------------- .nv.constant0._ZN7cutlass13device_kernelINS_4gemm6kernel13GemmUniversalIN4cute5tupleIJiiiiEEENS1_10collective13CollectiveMmaINS1_35MainloopSm100TmaUmmaWarpSpecializedILi45ELi2ELi4ENS5_IJNS4_1CILi2EEENSA_ILi1EEESC_EEEEENS5_IJNSA_ILi64EEENSA_ILi80EEENSA_ILi16EEEEEENS_6half_tENS5_IJlSC_lEEESJ_SK_NS4_8TiledMMAINS4_8MMA_AtomIJNS4_20SM100_MMA_F16BF16_SSISJ_SJ_fLi64ELi80ELNS4_4UMMA5MajorE0ELSP_0ELNSO_7ScaleInE0ELSQ_0EEEEEENS4_6LayoutINS5_IJSC_SC_SC_EEENS5_IJNSA_ILi0EEESV_SV_EEEEENS5_IJNS4_10UnderscoreESY_SY_EEEEENS4_13SM90_TMA_LOADENS4_14ComposedLayoutINS4_7SwizzleILi1ELi4ELi3EEENS4_18smem_ptr_flag_bitsILi16EEENST_INS5_IJNSA_ILi8EEESH_EEENS5_IJSH_SC_EEEEEEEvNS4_8identityENS4_23SM90_TMA_LOAD_MULTICASTES1B_vS1C_EENS_8epilogue10collective18CollectiveEpilogueINS1F_23Sm100TmaWarpSpecializedILi2ELi1ELi40ELb1ELb0EEEJSI_NS5_IJNST_ISF_SC_EENST_ISG_SC_EEEEESJ_SK_SJ_SK_NS1F_6fusion15FusionCallbacksIS1J_NS1N_17LinearCombinationISJ_fSJ_fLNS_15FloatRoundStyleE2EEESI_S1M_JEEENS4_5SM1004TMEM4LOAD26SM100_TMEM_LOAD_16dp256b2xES11_S1B_NS4_17SM75_U32x4_LDSM_NENS4_14SM90_TMA_STOREES1B_NS4_17SM90_U32x4_STSM_NENS4_39AutoVectorizingCopyWithAssumedAlignmentILi128EEEEEEvvEEEEvNT_6ParamsE --------------------------
	.section	.nv.constant0._ZN7cutlass13device_kernelINS_4gemm6kernel13GemmUniversalIN4cute5tupleIJiiiiEEENS1_10collective13CollectiveMmaINS1_35MainloopSm100TmaUmmaWarpSpecializedILi45ELi2ELi4ENS5_IJNS4_1CILi2EEENSA_ILi1EEESC_EEEEENS5_IJNSA_ILi64EEENSA_ILi80EEENSA_ILi16EEEEEENS_6half_tENS5_IJlSC_lEEESJ_SK_NS4_8TiledMMAINS4_8MMA_AtomIJNS4_20SM100_MMA_F16BF16_SSISJ_SJ_fLi64ELi80ELNS4_4UMMA5MajorE0ELSP_0ELNSO_7ScaleInE0ELSQ_0EEEEEENS4_6LayoutINS5_IJSC_SC_SC_EEENS5_IJNSA_ILi0EEESV_SV_EEEEENS5_IJNS4_10UnderscoreESY_SY_EEEEENS4_13SM90_TMA_LOADENS4_14ComposedLayoutINS4_7SwizzleILi1ELi4ELi3EEENS4_18smem_ptr_flag_bitsILi16EEENST_INS5_IJNSA_ILi8EEESH_EEENS5_IJSH_SC_EEEEEEEvNS4_8identityENS4_23SM90_TMA_LOAD_MULTICASTES1B_vS1C_EENS_8epilogue10collective18CollectiveEpilogueINS1F_23Sm100TmaWarpSpecializedILi2ELi1ELi40ELb1ELb0EEEJSI_NS5_IJNST_ISF_SC_EENST_ISG_SC_EEEEESJ_SK_SJ_SK_NS1F_6fusion15FusionCallbacksIS1J_NS1N_17LinearCombinationISJ_fSJ_fLNS_15FloatRoundStyleE2EEESI_S1M_JEEENS4_5SM1004TMEM4LOAD26SM100_TMEM_LOAD_16dp256b2xES11_S1B_NS4_17SM75_U32x4_LDSM_NENS4_14SM90_TMA_STOREES1B_NS4_17SM90_U32x4_STSM_NENS4_39AutoVectorizingCopyWithAssumedAlignmentILi128EEEEEEvvEEEEvNT_6ParamsE,"a",@progbits
	.sectionflags	@""
	.align	4
.nv.constant0._ZN7cutlass13device_kernelINS_4gemm6kernel13GemmUniversalIN4cute5tupleIJiiiiEEENS1_10collective13CollectiveMmaINS1_35MainloopSm100TmaUmmaWarpSpecializedILi45ELi2ELi4ENS5_IJNS4_1CILi2EEENSA_ILi1EEESC_EEEEENS5_IJNSA_ILi64EEENSA_ILi80EEENSA_ILi16EEEEEENS_6half_tENS5_IJlSC_lEEESJ_SK_NS4_8TiledMMAINS4_8MMA_AtomIJNS4_20SM100_MMA_F16BF16_SSISJ_SJ_fLi64ELi80ELNS4_4UMMA5MajorE0ELSP_0ELNSO_7ScaleInE0ELSQ_0EEEEEENS4_6LayoutINS5_IJSC_SC_SC_EEENS5_IJNSA_ILi0EEESV_SV_EEEEENS5_IJNS4_10UnderscoreESY_SY_EEEEENS4_13SM90_TMA_LOADENS4_14ComposedLayoutINS4_7SwizzleILi1ELi4ELi3EEENS4_18smem_ptr_flag_bitsILi16EEENST_INS5_IJNSA_ILi8EEESH_EEENS5_IJSH_SC_EEEEEEEvNS4_8identityENS4_23SM90_TMA_LOAD_MULTICASTES1B_vS1C_EENS_8epilogue10collective18CollectiveEpilogueINS1F_23Sm100TmaWarpSpecializedILi2ELi1ELi40ELb1ELb0EEEJSI_NS5_IJNST_ISF_SC_EENST_ISG_SC_EEEEESJ_SK_SJ_SK_NS1F_6fusion15FusionCallbacksIS1J_NS1N_17LinearCombinationISJ_fSJ_fLNS_15FloatRoundStyleE2EEESI_S1M_JEEENS4_5SM1004TMEM4LOAD26SM100_TMEM_LOAD_16dp256b2xES11_S1B_NS4_17SM75_U32x4_LDSM_NENS4_14SM90_TMA_STOREES1B_NS4_17SM90_U32x4_STSM_NENS4_39AutoVectorizingCopyWithAssumedAlignmentILi128EEEEEEvvEEEEvNT_6ParamsE:
	.zero		2944


//--------------------- SYMBOLS --------------------------

	.type		.nv.reservedSmem.offset0,@object
	.size		.nv.reservedSmem.offset0,0x4
	.type		.nv.reservedSmem.cap,@object
	.size		.nv.reservedSmem.cap,0x4
	.type		__assertfail,@function
